	.target	sm_90a

	.elftype	@"ET_EXEC"


//--------------------- .note.nv.tkinfo           --------------------------
	.section	.note.nv.tkinfo,"",@"SHT_NOTE"
	.sectionflags	@"SHF_NOTE_NV_TKINFO"
	.tkinfo
        /*0018*/ 	.word	0x00000002
        /*0030*/ 	.string	""
        /*0030*/ 	.string	"ptxas"
        /*0030*/ 	.string	"Cuda compilation tools, release 13.0, V13.0.88"
        /*0030*/ 	.string	"Build cuda_13.0.r13.0/compiler.36424714_0"
        /*0030*/ 	.string	"-arch sm_90a -m 64 "



//--------------------- .note.nv.cuinfo           --------------------------
	.section	.note.nv.cuinfo,"",@"SHT_NOTE"
	.sectionflags	@"SHF_NOTE_NV_CUINFO"
        /*0018*/ 	.short	0x0002
        /*001a*/ 	.short	0x005a
        /*001c*/ 	.short	0x0082
	.zero		2


//--------------------- .nv.info                  --------------------------
	.section	.nv.info,"",@"SHT_CUDA_INFO"
	.align	4


	//----- nvinfo : EIATTR_REGCOUNT
	.align		4
        /*0000*/ 	.byte	0x04, 0x2f
        /*0002*/ 	.short	(.L_15 - .L_14)
	.align		4
.L_14:
        /*0004*/ 	.word	index@(_ZN7cutlass13device_kernelINS_4gemm6kernel13GemmUniversalIN4cute5tupleIJiiiiEEENS1_10collective13CollectiveMmaINS1_34MainloopSm90TmaGmmaWarpSpecializedILi11ENS5_IJNS4_1CILi1EEESB_SB_EEENS1_35KernelTmaWarpSpecializedCooperativeEEENS5_IJNSA_ILi128EEENSA_ILi512EEENSA_ILi32EEEEEEaNS5_IJlSB_lEEEaSJ_NS4_8TiledMMAINS4_8MMA_AtomIJNS4_4SM904GMMA27MMA_64x256x32_S32S8S8_SS_TNEEEENS4_6LayoutINS5_IJNSA_ILi2EEESB_SB_EEENS5_IJSB_NSA_ILi0EEEST_EEEEENS5_IJNS4_10UnderscoreESW_SW_EEEEENS4_13SM90_TMA_LOADENS4_14ComposedLayoutINS4_7SwizzleILi1ELi4ELi3EEENS4_18smem_ptr_flag_bitsILi8EEENSQ_INS5_IJNSA_ILi8EEESH_EEENS5_IJSH_SB_EEEEEEEvNS4_8identityESZ_S19_vS1A_EENS_8epilogue10collective6detail29Sm90TmaWarpSpecializedAdapterINS1D_15DefaultEpilogueIaSJ_SJ_NS1C_6thread17LinearCombinationIaLi1EiiLNS1H_9ScaleType4KindE0ELNS_15FloatRoundStyleE2EaEENS1_15EpilogueDefaultEEEEEvvEEEEvNT_6ParamsE)
        /*0008*/ 	.word	0x000000a8


	//----- nvinfo : EIATTR_FRAME_SIZE
	.align		4
.L_15:
        /*000c*/ 	.byte	0x04, 0x11
        /*000e*/ 	.short	(.L_17 - .L_16)
	.align		4
.L_16:
        /*0010*/ 	.word	index@(_ZN7cutlass13device_kernelINS_4gemm6kernel13GemmUniversalIN4cute5tupleIJiiiiEEENS1_10collective13CollectiveMmaINS1_34MainloopSm90TmaGmmaWarpSpecializedILi11ENS5_IJNS4_1CILi1EEESB_SB_EEENS1_35KernelTmaWarpSpecializedCooperativeEEENS5_IJNSA_ILi128EEENSA_ILi512EEENSA_ILi32EEEEEEaNS5_IJlSB_lEEEaSJ_NS4_8TiledMMAINS4_8MMA_AtomIJNS4_4SM904GMMA27MMA_64x256x32_S32S8S8_SS_TNEEEENS4_6LayoutINS5_IJNSA_ILi2EEESB_SB_EEENS5_IJSB_NSA_ILi0EEEST_EEEEENS5_IJNS4_10UnderscoreESW_SW_EEEEENS4_13SM90_TMA_LOADENS4_14ComposedLayoutINS4_7SwizzleILi1ELi4ELi3EEENS4_18smem_ptr_flag_bitsILi8EEENSQ_INS5_IJNSA_ILi8EEESH_EEENS5_IJSH_SB_EEEEEEEvNS4_8identityESZ_S19_vS1A_EENS_8epilogue10collective6detail29Sm90TmaWarpSpecializedAdapterINS1D_15DefaultEpilogueIaSJ_SJ_NS1C_6thread17LinearCombinationIaLi1EiiLNS1H_9ScaleType4KindE0ELNS_15FloatRoundStyleE2EaEENS1_15EpilogueDefaultEEEEEvvEEEEvNT_6ParamsE)
        /*0014*/ 	.word	0x000002c0


	//----- nvinfo : EIATTR_MIN_STACK_SIZE
	.align		4
.L_17:
        /*0018*/ 	.byte	0x04, 0x12
        /*001a*/ 	.short	(.L_19 - .L_18)
	.align		4
.L_18:
        /*001c*/ 	.word	index@(_ZN7cutlass13device_kernelINS_4gemm6kernel13GemmUniversalIN4cute5tupleIJiiiiEEENS1_10collective13CollectiveMmaINS1_34MainloopSm90TmaGmmaWarpSpecializedILi11ENS5_IJNS4_1CILi1EEESB_SB_EEENS1_35KernelTmaWarpSpecializedCooperativeEEENS5_IJNSA_ILi128EEENSA_ILi512EEENSA_ILi32EEEEEEaNS5_IJlSB_lEEEaSJ_NS4_8TiledMMAINS4_8MMA_AtomIJNS4_4SM904GMMA27MMA_64x256x32_S32S8S8_SS_TNEEEENS4_6LayoutINS5_IJNSA_ILi2EEESB_SB_EEENS5_IJSB_NSA_ILi0EEEST_EEEEENS5_IJNS4_10UnderscoreESW_SW_EEEEENS4_13SM90_TMA_LOADENS4_14ComposedLayoutINS4_7SwizzleILi1ELi4ELi3EEENS4_18smem_ptr_flag_bitsILi8EEENSQ_INS5_IJNSA_ILi8EEESH_EEENS5_IJSH_SB_EEEEEEEvNS4_8identityESZ_S19_vS1A_EENS_8epilogue10collective6detail29Sm90TmaWarpSpecializedAdapterINS1D_15DefaultEpilogueIaSJ_SJ_NS1C_6thread17LinearCombinationIaLi1EiiLNS1H_9ScaleType4KindE0ELNS_15FloatRoundStyleE2EaEENS1_15EpilogueDefaultEEEEEvvEEEEvNT_6ParamsE)
        /*0020*/ 	.word	0x000002c0
.L_19:


//--------------------- .nv.compat                --------------------------
	.section	.nv.compat,"",@"SHT_CUDA_COMPAT_INFO"
	.align	4
        /*0000*/ 	.byte	0x02, 0x09, 0x01, 0x00, 0x02, 0x02, 0x04, 0x00, 0x02, 0x05, 0x05, 0x00, 0x03, 0x07, 0x01, 0x01
        /*0010*/ 	.byte	0x02, 0x03, 0x01, 0x00, 0x02, 0x06, 0x01, 0x00, 0x04, 0x0b, 0x08, 0x00, 0x00, 0x00, 0x00, 0x00
        /*0020*/ 	.byte	0x00, 0x00, 0x00, 0x00


//--------------------- .nv.info._ZN7cutlass13device_kernelINS_4gemm6kernel13GemmUniversalIN4cute5tupleIJiiiiEEENS1_10collective13CollectiveMmaINS1_34MainloopSm90TmaGmmaWarpSpecializedILi11ENS5_IJNS4_1CILi1EEESB_SB_EEENS1_35KernelTmaWarpSpecializedCooperativeEEENS5_IJNSA_ILi128EEENSA_ILi512EEENSA_ILi32EEEEEEaNS5_IJlSB_lEEEaSJ_NS4_8TiledMMAINS4_8MMA_AtomIJNS4_4SM904GMMA27MMA_64x256x32_S32S8S8_SS_TNEEEENS4_6LayoutINS5_IJNSA_ILi2EEESB_SB_EEENS5_IJSB_NSA_ILi0EEEST_EEEEENS5_IJNS4_10UnderscoreESW_SW_EEEEENS4_13SM90_TMA_LOADENS4_14ComposedLayoutINS4_7SwizzleILi1ELi4ELi3EEENS4_18smem_ptr_flag_bitsILi8EEENSQ_INS5_IJNSA_ILi8EEESH_EEENS5_IJSH_SB_EEEEEEEvNS4_8identityESZ_S19_vS1A_EENS_8epilogue10collective6detail29Sm90TmaWarpSpecializedAdapterINS1D_15DefaultEpilogueIaSJ_SJ_NS1C_6thread17LinearCombinationIaLi1EiiLNS1H_9ScaleType4KindE0ELNS_15FloatRoundStyleE2EaEENS1_15EpilogueDefaultEEEEEvvEEEEvNT_6ParamsE --------------------------
	.section	.nv.info._ZN7cutlass13device_kernelINS_4gemm6kernel13GemmUniversalIN4cute5tupleIJiiiiEEENS1_10collective13CollectiveMmaINS1_34MainloopSm90TmaGmmaWarpSpecializedILi11ENS5_IJNS4_1CILi1EEESB_SB_EEENS1_35KernelTmaWarpSpecializedCooperativeEEENS5_IJNSA_ILi128EEENSA_ILi512EEENSA_ILi32EEEEEEaNS5_IJlSB_lEEEaSJ_NS4_8TiledMMAINS4_8MMA_AtomIJNS4_4SM904GMMA27MMA_64x256x32_S32S8S8_SS_TNEEEENS4_6LayoutINS5_IJNSA_ILi2EEESB_SB_EEENS5_IJSB_NSA_ILi0EEEST_EEEEENS5_IJNS4_10UnderscoreESW_SW_EEEEENS4_13SM90_TMA_LOADENS4_14ComposedLayoutINS4_7SwizzleILi1ELi4ELi3EEENS4_18smem_ptr_flag_bitsILi8EEENSQ_INS5_IJNSA_ILi8EEESH_EEENS5_IJSH_SB_EEEEEEEvNS4_8identityESZ_S19_vS1A_EENS_8epilogue10collective6detail29Sm90TmaWarpSpecializedAdapterINS1D_15DefaultEpilogueIaSJ_SJ_NS1C_6thread17LinearCombinationIaLi1EiiLNS1H_9ScaleType4KindE0ELNS_15FloatRoundStyleE2EaEENS1_15EpilogueDefaultEEEEEvvEEEEvNT_6ParamsE,"",@"SHT_CUDA_INFO"
	.sectionflags	@""
	.align	4


	//----- nvinfo : EIATTR_CUDA_API_VERSION
	.align		4
        /*0000*/ 	.byte	0x04, 0x37
        /*0002*/ 	.short	(.L_21 - .L_20)
.L_20:
        /*0004*/ 	.word	0x00000082


	//----- nvinfo : EIATTR_KPARAM_INFO
	.align		4
.L_21:
        /*0008*/ 	.byte	0x04, 0x17
        /*000a*/ 	.short	(.L_23 - .L_22)
.L_22:
        /*000c*/ 	.word	0x00000000
        /*0010*/ 	.short	0x0000
        /*0012*/ 	.short	0x0070
        /*0014*/ 	.byte	0x00, 0xf0, 0x01, 0x10


	//----- nvinfo : EIATTR_SPARSE_MMA_MASK
	.align		4
.L_23:
        /*0018*/ 	.byte	0x03, 0x50
        /*001a*/ 	.short	0x0000


	//----- nvinfo : EIATTR_MAXREG_COUNT
	.align		4
        /*001c*/ 	.byte	0x03, 0x1b
        /*001e*/ 	.short	0x00a8


	//----- nvinfo : EIATTR_NUM_BARRIERS
	.align		4
        /*0020*/ 	.byte	0x02, 0x4c
        /*0022*/ 	.byte	0x01
	.zero		1


	//----- nvinfo : EIATTR_EXTERNS
	.align		4
        /*0024*/ 	.byte	0x04, 0x0f
        /*0026*/ 	.short	(.L_25 - .L_24)


	//   ....[0]....
	.align		4
.L_24:
        /*0028*/ 	.word	index@(__assertfail)


	//----- nvinfo : EIATTR_ANNOTATIONS
	.align		4
.L_25:
        /*002c*/ 	.byte	0x04, 0x55
        /*002e*/ 	.short	(.L_27 - .L_26)


	//   ....[0]....
.L_26:
        /*0030*/ 	.word	0x00000001
        /*0034*/ 	.byte	0xb0, 0x06, 0x00, 0x00, 0x01, 0x00, 0x00, 0x00, 0xc0, 0x06, 0x00, 0x00, 0x01, 0x00, 0x00, 0x00
        /* <DEDUP_REMOVED lines=251> */
        /*0ff4*/ 	.byte	0x20, 0x23, 0x01, 0x00, 0x01, 0x00, 0x00, 0x00, 0x40, 0x23, 0x01, 0x00


	//----- nvinfo : EIATTR_MERCURY_ISA_VERSION
	.align		4
.L_27:
        /*1000*/ 	.byte	0x03, 0x5f
        /*1002*/ 	.short	0x0101


	//----- nvinfo : EIATTR_INT_WARP_WIDE_INSTR_OFFSETS
	.align		4
        /*1004*/ 	.byte	0x04, 0x31
        /*1006*/ 	.short	(.L_29 - .L_28)


	//   ....[0]....
.L_28:
        /*1008*/ 	.word	0x000004e0


	//   ....[1]....
        /*100c*/ 	.word	0x000004f0


	//   ....[2]....
        /*1010*/ 	.word	0x000005f0


	//----- nvinfo : EIATTR_COOP_GROUP_MASK_REGIDS
	.align		4
.L_29:
        /*1014*/ 	.byte	0x04, 0x29
        /*1016*/ 	.short	(.L_31 - .L_30)


	//   ....[0]....
.L_30:
        /*1018*/ 	.word	0xffffffff


	//   ....[1]....
        /*101c*/ 	.word	0xffffffff


	//   ....[2]....
        /*1020*/ 	.word	0xffffffff


	//   ....[3]....
        /*1024*/ 	.word	0xffffffff


	//   ....[4]....
        /*1028*/ 	.word	0xffffffff


	//----- nvinfo : EIATTR_COOP_GROUP_INSTR_OFFSETS
	.align		4
.L_31:
        /*102c*/ 	.byte	0x04, 0x28
        /*102e*/ 	.short	(.L_33 - .L_32)


	//   ....[0]....
.L_32:
        /*1030*/ 	.word	0x00000070


	//   ....[1]....
        /*1034*/ 	.word	0x00000080


	//   ....[2]....
        /*1038*/ 	.word	0x00000140


	//   ....[3]....
        /*103c*/ 	.word	0x000003e0


	//   ....[4]....
        /*1040*/ 	.word	0x00001100


	//----- nvinfo : EIATTR_REG_RECONFIG
	.align		4
.L_33:
        /*1044*/ 	.byte	0x01, 0x54
	.zero		2


	//----- nvinfo : EIATTR_SYSCALL_OFFSETS
	.align		4
        /*1048*/ 	.byte	0x04, 0x46
        /*104a*/ 	.short	(.L_35 - .L_34)


	//   ....[0]....
.L_34:
        /*104c*/ 	.word	0x000012b0


	//----- nvinfo : EIATTR_MBARRIER_INSTR_OFFSETS
	.align		4
.L_35:
        /*1050*/ 	.byte	0x04, 0x39
        /*1052*/ 	.short	(.L_37 - .L_36)


	//   ....[0]....
.L_36:
        /*1054*/ 	.word	0x00000260
        /*1058*/ 	.word	0x000000ff
        /*105c*/ 	.word	0x00000000
        /*1060*/ 	.short	0x0100
        /*1062*/ 	.byte	0x08
	.zero		1


	//   ....[1]....
        /*1064*/ 	.word	0x00000270
        /*1068*/ 	.word	0x000000ff
        /*106c*/ 	.word	0x00000058
        /*1070*/ 	.short	0x0100
        /*1072*/ 	.byte	0x08
	.zero		1


	//   ....[2]....
        /*1074*/ 	.word	0x00000280
        /*1078*/ 	.word	0x000000ff
        /*107c*/ 	.word	0x00000008
        /*1080*/ 	.short	0x0100
        /*1082*/ 	.byte	0x08
	.zero		1


	//   ....[3]....
        /*1084*/ 	.word	0x00000290
        /*1088*/ 	.word	0x000000ff
        /*108c*/ 	.word	0x00000060
        /*1090*/ 	.short	0x0100
        /*1092*/ 	.byte	0x08
	.zero		1


	//   ....[4]....
        /*1094*/ 	.word	0x000002a0
        /*1098*/ 	.word	0x000000ff
        /*109c*/ 	.word	0x00000010
        /*10a0*/ 	.short	0x0100
        /*10a2*/ 	.byte	0x08
	.zero		1


	//   ....[5]....
        /*10a4*/ 	.word	0x000002b0
        /*10a8*/ 	.word	0x000000ff
        /*10ac*/ 	.word	0x00000068
        /*10b0*/ 	.short	0x0100
        /*10b2*/ 	.byte	0x08
	.zero		1


	//   ....[6]....
        /*10b4*/ 	.word	0x000002c0
        /*10b8*/ 	.word	0x000000ff
        /*10bc*/ 	.word	0x00000018
        /*10c0*/ 	.short	0x0100
        /*10c2*/ 	.byte	0x08
	.zero		1


	//   ....[7]....
        /*10c4*/ 	.word	0x000002d0
        /*10c8*/ 	.word	0x000000ff
        /*10cc*/ 	.word	0x00000070
        /*10d0*/ 	.short	0x0100
        /*10d2*/ 	.byte	0x08
	.zero		1


	//   ....[8]....
        /*10d4*/ 	.word	0x000002e0
        /*10d8*/ 	.word	0x000000ff
        /*10dc*/ 	.word	0x00000020
        /*10e0*/ 	.short	0x0100
        /*10e2*/ 	.byte	0x08
	.zero		1


	//   ....[9]....
        /*10e4*/ 	.word	0x000002f0
        /*10e8*/ 	.word	0x000000ff
        /*10ec*/ 	.word	0x00000078
        /*10f0*/ 	.short	0x0100
        /*10f2*/ 	.byte	0x08
	.zero		1


	//   ....[10]....
        /*10f4*/ 	.word	0x00000300
        /*10f8*/ 	.word	0x000000ff
        /*10fc*/ 	.word	0x00000028
        /*1100*/ 	.short	0x0100
        /*1102*/ 	.byte	0x08
	.zero		1


	//   ....[11]....
        /*1104*/ 	.word	0x00000310
        /*1108*/ 	.word	0x000000ff
        /*110c*/ 	.word	0x00000080
        /*1110*/ 	.short	0x0100
        /*1112*/ 	.byte	0x08
	.zero		1


	//   ....[12]....
        /*1114*/ 	.word	0x00000320
        /*1118*/ 	.word	0x000000ff
        /*111c*/ 	.word	0x00000030
        /*1120*/ 	.short	0x0100
        /*1122*/ 	.byte	0x08
	.zero		1


	//   ....[13]....
        /*1124*/ 	.word	0x00000330
        /*1128*/ 	.word	0x000000ff
        /*112c*/ 	.word	0x00000088
        /*1130*/ 	.short	0x0100
        /*1132*/ 	.byte	0x08
	.zero		1


	//   ....[14]....
        /*1134*/ 	.word	0x00000340
        /*1138*/ 	.word	0x000000ff
        /*113c*/ 	.word	0x00000038
        /*1140*/ 	.short	0x0100
        /*1142*/ 	.byte	0x08
	.zero		1


	//   ....[15]....
        /*1144*/ 	.word	0x00000350
        /*1148*/ 	.word	0x000000ff
        /*114c*/ 	.word	0x00000090
        /*1150*/ 	.short	0x0100
        /*1152*/ 	.byte	0x08
	.zero		1


	//   ....[16]....
        /*1154*/ 	.word	0x00000360
        /*1158*/ 	.word	0x000000ff
        /*115c*/ 	.word	0x00000040
        /*1160*/ 	.short	0x0100
        /*1162*/ 	.byte	0x08
	.zero		1


	//   ....[17]....
        /*1164*/ 	.word	0x00000370
        /*1168*/ 	.word	0x000000ff
        /*116c*/ 	.word	0x00000098
        /*1170*/ 	.short	0x0100
        /*1172*/ 	.byte	0x08
	.zero		1


	//   ....[18]....
        /*1174*/ 	.word	0x00000380
        /*1178*/ 	.word	0x000000ff
        /*117c*/ 	.word	0x00000048
        /*1180*/ 	.short	0x0100
        /*1182*/ 	.byte	0x08
	.zero		1


	//   ....[19]....
        /*1184*/ 	.word	0x00000390
        /*1188*/ 	.word	0x000000ff
        /*118c*/ 	.word	0x000000a0
        /*1190*/ 	.short	0x0100
        /*1192*/ 	.byte	0x08
	.zero		1


	//   ....[20]....
        /*1194*/ 	.word	0x000003a0
        /*1198*/ 	.word	0x000000ff
        /*119c*/ 	.word	0x00000050
        /*11a0*/ 	.short	0x0100
        /*11a2*/ 	.byte	0x08
	.zero		1


	//   ....[21]....
        /*11a4*/ 	.word	0x000003b0
        /*11a8*/ 	.word	0x000000ff
        /*11ac*/ 	.word	0x000000a8
        /*11b0*/ 	.short	0x0100
        /*11b2*/ 	.byte	0x08
	.zero		1


	//   ....[22]....
        /*11b4*/ 	.word	0x00000650
        /*11b8*/ 	.word	0x000000ff
        /*11bc*/ 	.word	0x000000c0
        /*11c0*/ 	.short	0x0100
        /*11c2*/ 	.byte	0x06
	.zero		1


	//   ....[23]....
        /*11c4*/ 	.word	0x000006d0
        /*11c8*/ 	.word	0x000000ff
        /*11cc*/ 	.word	0x000000c8
        /*11d0*/ 	.short	0x0100
        /*11d2*/ 	.byte	0x06
	.zero		1


	//   ....[24]....
        /*11d4*/ 	.word	0x00001380
        /*11d8*/ 	.word	0x00000003
        /*11dc*/ 	.word	0x00000000
        /*11e0*/ 	.short	0x010a
        /*11e2*/ 	.byte	0x3f
	.zero		1


	//   ....[25]....
        /*11e4*/ 	.word	0x000013c0
        /*11e8*/ 	.word	0x00000003
        /*11ec*/ 	.word	0x00000000
        /*11f0*/ 	.short	0x010a
        /*11f2*/ 	.byte	0x3f
	.zero		1


	//   ....[26]....
        /*11f4*/ 	.word	0x00001a70
        /*11f8*/ 	.word	0x00000005
        /*11fc*/ 	.word	0x00000000
        /*1200*/ 	.short	0x010a
        /*1202*/ 	.byte	0x3f
	.zero		1


	//   ....[27]....
        /*1204*/ 	.word	0x00001ab0
        /*1208*/ 	.word	0x00000005
        /*120c*/ 	.word	0x00000000
        /*1210*/ 	.short	0x010a
        /*1212*/ 	.byte	0x3f
	.zero		1


	//   ....[28]....
        /*1214*/ 	.word	0x000026d0
        /*1218*/ 	.word	0x00000005
        /*121c*/ 	.word	0x00000000
        /*1220*/ 	.short	0x0101
        /*1222*/ 	.byte	0x3f
	.zero		1


	//   ....[29]....
        /*1224*/ 	.word	0x000028b0
        /*1228*/ 	.word	0x00000000
        /*122c*/ 	.word	0x00000000
        /*1230*/ 	.short	0x0101
        /*1232*/ 	.byte	0x3f
	.zero		1


	//   ....[30]....
        /*1234*/ 	.word	0x00011ee0
        /*1238*/ 	.word	0x0000000d
        /*123c*/ 	.word	0x00000058
        /*1240*/ 	.short	0x010a
        /*1242*/ 	.byte	0x3f
	.zero		1


	//   ....[31]....
        /*1244*/ 	.word	0x00012250
        /*1248*/ 	.word	0x00000002
        /*124c*/ 	.word	0x000000c8
        /*1250*/ 	.short	0x0101
        /*1252*/ 	.byte	0x3f
	.zero		1


	//   ....[32]....
        /*1254*/ 	.word	0x00012a00
        /*1258*/ 	.word	0x00000005
        /*125c*/ 	.word	0x00000000
        /*1260*/ 	.short	0x010a
        /*1262*/ 	.byte	0x3f
	.zero		1


	//   ....[33]....
        /*1264*/ 	.word	0x00012a90
        /*1268*/ 	.word	0x00000007
        /*126c*/ 	.word	0x00000000
        /*1270*/ 	.short	0x010a
        /*1272*/ 	.byte	0x3f
	.zero		1


	//   ....[34]....
        /*1274*/ 	.word	0x00012b20
        /*1278*/ 	.word	0x00000007
        /*127c*/ 	.word	0x00000000
        /*1280*/ 	.short	0x010a
        /*1282*/ 	.byte	0x3f
	.zero		1


	//   ....[35]....
        /*1284*/ 	.word	0x00012bb0
        /*1288*/ 	.word	0x00000007
        /*128c*/ 	.word	0x00000000
        /*1290*/ 	.short	0x010a
        /*1292*/ 	.byte	0x3f
	.zero		1


	//   ....[36]....
        /*1294*/ 	.word	0x00012c40
        /*1298*/ 	.word	0x00000007
        /*129c*/ 	.word	0x00000000
        /*12a0*/ 	.short	0x010a
        /*12a2*/ 	.byte	0x3f
	.zero		1


	//   ....[37]....
        /*12a4*/ 	.word	0x00012cd0
        /*12a8*/ 	.word	0x00000007
        /*12ac*/ 	.word	0x00000000
        /*12b0*/ 	.short	0x010a
        /*12b2*/ 	.byte	0x3f
	.zero		1


	//   ....[38]....
        /*12b4*/ 	.word	0x00012d60
        /*12b8*/ 	.word	0x00000007
        /*12bc*/ 	.word	0x00000000
        /*12c0*/ 	.short	0x010a
        /*12c2*/ 	.byte	0x3f
	.zero		1


	//   ....[39]....
        /*12c4*/ 	.word	0x00012df0
        /*12c8*/ 	.word	0x00000007
        /*12cc*/ 	.word	0x00000000
        /*12d0*/ 	.short	0x010a
        /*12d2*/ 	.byte	0x3f
	.zero		1


	//   ....[40]....
        /*12d4*/ 	.word	0x00012e80
        /*12d8*/ 	.word	0x00000007
        /*12dc*/ 	.word	0x00000000
        /*12e0*/ 	.short	0x010a
        /*12e2*/ 	.byte	0x3f
	.zero		1


	//   ....[41]....
        /*12e4*/ 	.word	0x00012f10
        /*12e8*/ 	.word	0x00000007
        /*12ec*/ 	.word	0x00000000
        /*12f0*/ 	.short	0x010a
        /*12f2*/ 	.byte	0x3f
	.zero		1


	//   ....[42]....
        /*12f4*/ 	.word	0x00012fa0
        /*12f8*/ 	.word	0x00000003
        /*12fc*/ 	.word	0x00000000
        /*1300*/ 	.short	0x010a
        /*1302*/ 	.byte	0x3f
	.zero		1


	//   ....[43]....
        /*1304*/ 	.word	0x00013000
        /*1308*/ 	.word	0x00000003
        /*130c*/ 	.word	0x00000000
        /*1310*/ 	.short	0x010a
        /*1312*/ 	.byte	0x3f
	.zero		1


	//   ....[44]....
        /*1314*/ 	.word	0x00013050
        /*1318*/ 	.word	0x00000005
        /*131c*/ 	.word	0x00000000
        /*1320*/ 	.short	0x010a
        /*1322*/ 	.byte	0x3f
	.zero		1


	//   ....[45]....
        /*1324*/ 	.word	0x00013120
        /*1328*/ 	.word	0x0000000d
        /*132c*/ 	.word	0x00000058
        /*1330*/ 	.short	0x010a
        /*1332*/ 	.byte	0x3f
	.zero		1


	//   ....[46]....
        /*1334*/ 	.word	0x000131f0
        /*1338*/ 	.word	0x00000005
        /*133c*/ 	.word	0x00000000
        /*1340*/ 	.short	0x010a
        /*1342*/ 	.byte	0x3f
	.zero		1


	//   ....[47]....
        /*1344*/ 	.word	0x00013240
        /*1348*/ 	.word	0x00000007
        /*134c*/ 	.word	0x00000000
        /*1350*/ 	.short	0x010a
        /*1352*/ 	.byte	0x3f
	.zero		1


	//   ....[48]....
        /*1354*/ 	.word	0x00013290
        /*1358*/ 	.word	0x00000007
        /*135c*/ 	.word	0x00000000
        /*1360*/ 	.short	0x010a
        /*1362*/ 	.byte	0x3f
	.zero		1


	//   ....[49]....
        /*1364*/ 	.word	0x000132e0
        /*1368*/ 	.word	0x00000007
        /*136c*/ 	.word	0x00000000
        /*1370*/ 	.short	0x010a
        /*1372*/ 	.byte	0x3f
	.zero		1


	//   ....[50]....
        /*1374*/ 	.word	0x00013330
        /*1378*/ 	.word	0x00000007
        /*137c*/ 	.word	0x00000000
        /*1380*/ 	.short	0x010a
        /*1382*/ 	.byte	0x3f
	.zero		1


	//   ....[51]....
        /*1384*/ 	.word	0x00013380
        /*1388*/ 	.word	0x00000007
        /*138c*/ 	.word	0x00000000
        /*1390*/ 	.short	0x010a
        /*1392*/ 	.byte	0x3f
	.zero		1


	//   ....[52]....
        /*1394*/ 	.word	0x000133d0
        /*1398*/ 	.word	0x00000007
        /*139c*/ 	.word	0x00000000
        /*13a0*/ 	.short	0x010a
        /*13a2*/ 	.byte	0x3f
	.zero		1


	//   ....[53]....
        /*13a4*/ 	.word	0x00013420
        /*13a8*/ 	.word	0x00000007
        /*13ac*/ 	.word	0x00000000
        /*13b0*/ 	.short	0x010a
        /*13b2*/ 	.byte	0x3f
	.zero		1


	//   ....[54]....
        /*13b4*/ 	.word	0x00013470
        /*13b8*/ 	.word	0x00000007
        /*13bc*/ 	.word	0x00000000
        /*13c0*/ 	.short	0x010a
        /*13c2*/ 	.byte	0x3f
	.zero		1


	//   ....[55]....
        /*13c4*/ 	.word	0x000134c0
        /*13c8*/ 	.word	0x00000007
        /*13cc*/ 	.word	0x00000000
        /*13d0*/ 	.short	0x010a
        /*13d2*/ 	.byte	0x3f
	.zero		1


	//----- nvinfo : EIATTR_NUM_MBARRIERS
	.align		4
.L_37:
        /*13d4*/ 	.byte	0x03, 0x38
        /*13d6*/ 	.short	0x0018


	//----- nvinfo : EIATTR_EXIT_INSTR_OFFSETS
	.align		4
        /*13d8*/ 	.byte	0x04, 0x1c
        /*13da*/ 	.short	(.L_39 - .L_38)


	//   ....[0]....
.L_38:
        /*13dc*/ 	.word	0x00000720


	//   ....[1]....
        /*13e0*/ 	.word	0x00001020


	//   ....[2]....
        /*13e4*/ 	.word	0x00011500


	//   ....[3]....
        /*13e8*/ 	.word	0x00011b80


	//   ....[4]....
        /*13ec*/ 	.word	0x00012ff0


	//----- nvinfo : EIATTR_MAX_THREADS
	.align		4
.L_39:
        /*13f0*/ 	.byte	0x04, 0x05
        /*13f2*/ 	.short	(.L_41 - .L_40)
.L_40:
        /*13f4*/ 	.word	0x00000180
        /*13f8*/ 	.word	0x00000001
        /*13fc*/ 	.word	0x00000001


	//----- nvinfo : EIATTR_CRS_STACK_SIZE
	.align		4
.L_41:
        /*1400*/ 	.byte	0x04, 0x1e
        /*1402*/ 	.short	(.L_43 - .L_42)
.L_42:
        /*1404*/ 	.word	0x00000000


	//----- nvinfo : EIATTR_CBANK_PARAM_SIZE
	.align		4
.L_43:
        /*1408*/ 	.byte	0x03, 0x19
        /*140a*/ 	.short	0x0470


	//----- nvinfo : EIATTR_PARAM_CBANK
	.align		4
        /*140c*/ 	.byte	0x04, 0x0a
        /*140e*/ 	.short	(.L_45 - .L_44)
	.align		4
.L_44:
        /*1410*/ 	.word	index@(.nv.constant0._ZN7cutlass13device_kernelINS_4gemm6kernel13GemmUniversalIN4cute5tupleIJiiiiEEENS1_10collective13CollectiveMmaINS1_34MainloopSm90TmaGmmaWarpSpecializedILi11ENS5_IJNS4_1CILi1EEESB_SB_EEENS1_35KernelTmaWarpSpecializedCooperativeEEENS5_IJNSA_ILi128EEENSA_ILi512EEENSA_ILi32EEEEEEaNS5_IJlSB_lEEEaSJ_NS4_8TiledMMAINS4_8MMA_AtomIJNS4_4SM904GMMA27MMA_64x256x32_S32S8S8_SS_TNEEEENS4_6LayoutINS5_IJNSA_ILi2EEESB_SB_EEENS5_IJSB_NSA_ILi0EEEST_EEEEENS5_IJNS4_10UnderscoreESW_SW_EEEEENS4_13SM90_TMA_LOADENS4_14ComposedLayoutINS4_7SwizzleILi1ELi4ELi3EEENS4_18smem_ptr_flag_bitsILi8EEENSQ_INS5_IJNSA_ILi8EEESH_EEENS5_IJSH_SB_EEEEEEEvNS4_8identityESZ_S19_vS1A_EENS_8epilogue10collective6detail29Sm90TmaWarpSpecializedAdapterINS1D_15DefaultEpilogueIaSJ_SJ_NS1C_6thread17LinearCombinationIaLi1EiiLNS1H_9ScaleType4KindE0ELNS_15FloatRoundStyleE2EaEENS1_15EpilogueDefaultEEEEEvvEEEEvNT_6ParamsE)
        /*1414*/ 	.short	0x0210
        /*1416*/ 	.short	0x0470


	//----- nvinfo : EIATTR_SW_WAR
	.align		4
.L_45:
        /*1418*/ 	.byte	0x04, 0x36
        /*141a*/ 	.short	(.L_47 - .L_46)
.L_46:
        /*141c*/ 	.word	0x00000008
.L_47:


//--------------------- .nv.callgraph             --------------------------
	.section	.nv.callgraph,"",@"SHT_CUDA_CALLGRAPH"
	.align	4
	.sectionentsize	8
	.align		4
        /*0000*/ 	.word	0x00000000
	.align		4
        /*0004*/ 	.word	0xffffffff
	.align		4
        /*0008*/ 	.word	index@(_ZN7cutlass13device_kernelINS_4gemm6kernel13GemmUniversalIN4cute5tupleIJiiiiEEENS1_10collective13CollectiveMmaINS1_34MainloopSm90TmaGmmaWarpSpecializedILi11ENS5_IJNS4_1CILi1EEESB_SB_EEENS1_35KernelTmaWarpSpecializedCooperativeEEENS5_IJNSA_ILi128EEENSA_ILi512EEENSA_ILi32EEEEEEaNS5_IJlSB_lEEEaSJ_NS4_8TiledMMAINS4_8MMA_AtomIJNS4_4SM904GMMA27MMA_64x256x32_S32S8S8_SS_TNEEEENS4_6LayoutINS5_IJNSA_ILi2EEESB_SB_EEENS5_IJSB_NSA_ILi0EEEST_EEEEENS5_IJNS4_10UnderscoreESW_SW_EEEEENS4_13SM90_TMA_LOADENS4_14ComposedLayoutINS4_7SwizzleILi1ELi4ELi3EEENS4_18smem_ptr_flag_bitsILi8EEENSQ_INS5_IJNSA_ILi8EEESH_EEENS5_IJSH_SB_EEEEEEEvNS4_8identityESZ_S19_vS1A_EENS_8epilogue10collective6detail29Sm90TmaWarpSpecializedAdapterINS1D_15DefaultEpilogueIaSJ_SJ_NS1C_6thread17LinearCombinationIaLi1EiiLNS1H_9ScaleType4KindE0ELNS_15FloatRoundStyleE2EaEENS1_15EpilogueDefaultEEEEEvvEEEEvNT_6ParamsE)
	.align		4
        /*000c*/ 	.word	index@(__assertfail)
	.align		4
        /*0010*/ 	.word	0x00000000
	.align		4
        /*0014*/ 	.word	0xfffffffe
	.align		4
        /*0018*/ 	.word	0x00000000
	.align		4
        /*001c*/ 	.word	0xfffffffd
	.align		4
        /*0020*/ 	.word	0x00000000
	.align		4
        /*0024*/ 	.word	0xfffffffc


//--------------------- .nv.constant4             --------------------------
	.section	.nv.constant4,"a",@progbits
	.align	8
	.align		8
.nv.constant4:
        /*0000*/ 	.dword	__assertfail
	.align		8
        /*0008*/ 	.dword	__unnamed_1
	.align		8
        /*0010*/ 	.dword	_ZN40_INTERNAL_fb8acc59_4_k_cu_e2189539_105224cuda3std3__45__cpo5beginE
	.align		8
        /*0018*/ 	.dword	_ZN40_INTERNAL_fb8acc59_4_k_cu_e2189539_105224cuda3std3__45__cpo3endE
	.align		8
        /*0020*/ 	.dword	_ZN40_INTERNAL_fb8acc59_4_k_cu_e2189539_105224cuda3std3__45__cpo6cbeginE
	.align		8
        /*0028*/ 	.dword	_ZN40_INTERNAL_fb8acc59_4_k_cu_e2189539_105224cuda3std3__45__cpo4cendE
	.align		8
        /*0030*/ 	.dword	_ZN40_INTERNAL_fb8acc59_4_k_cu_e2189539_105224cuda3std3__442_GLOBAL__N__fb8acc59_4_k_cu_e2189539_105226ignoreE
	.align		8
        /*0038*/ 	.dword	_ZN40_INTERNAL_fb8acc59_4_k_cu_e2189539_105224cuda3std3__419piecewise_constructE
	.align		8
        /*0040*/ 	.dword	_ZN40_INTERNAL_fb8acc59_4_k_cu_e2189539_105224cuda3std3__48in_placeE
	.align		8
        /*0048*/ 	.dword	_ZN40_INTERNAL_fb8acc59_4_k_cu_e2189539_105224cuda3std6ranges3__45__cpo4swapE
	.align		8
        /*0050*/ 	.dword	_ZN40_INTERNAL_fb8acc59_4_k_cu_e2189539_105224cuda3std6ranges3__45__cpo9iter_moveE
	.align		8
        /*0058*/ 	.dword	_ZN40_INTERNAL_fb8acc59_4_k_cu_e2189539_105224cute7productE
	.align		8
        /*0060*/ 	.dword	_ZN40_INTERNAL_fb8acc59_4_k_cu_e2189539_105224cute1_E
	.align		8
        /*0068*/ 	.dword	$str$22
	.align		8
        /*0070*/ 	.dword	$str$23


//--------------------- .text._ZN7cutlass13device_kernelINS_4gemm6kernel13GemmUniversalIN4cute5tupleIJiiiiEEENS1_10collective13CollectiveMmaINS1_34MainloopSm90TmaGmmaWarpSpecializedILi11ENS5_IJNS4_1CILi1EEESB_SB_EEENS1_35KernelTmaWarpSpecializedCooperativeEEENS5_IJNSA_ILi128EEENSA_ILi512EEENSA_ILi32EEEEEEaNS5_IJlSB_lEEEaSJ_NS4_8TiledMMAINS4_8MMA_AtomIJNS4_4SM904GMMA27MMA_64x256x32_S32S8S8_SS_TNEEEENS4_6LayoutINS5_IJNSA_ILi2EEESB_SB_EEENS5_IJSB_NSA_ILi0EEEST_EEEEENS5_IJNS4_10UnderscoreESW_SW_EEEEENS4_13SM90_TMA_LOADENS4_14ComposedLayoutINS4_7SwizzleILi1ELi4ELi3EEENS4_18smem_ptr_flag_bitsILi8EEENSQ_INS5_IJNSA_ILi8EEESH_EEENS5_IJSH_SB_EEEEEEEvNS4_8identityESZ_S19_vS1A_EENS_8epilogue10collective6detail29Sm90TmaWarpSpecializedAdapterINS1D_15DefaultEpilogueIaSJ_SJ_NS1C_6thread17LinearCombinationIaLi1EiiLNS1H_9ScaleType4KindE0ELNS_15FloatRoundStyleE2EaEENS1_15EpilogueDefaultEEEEEvvEEEEvNT_6ParamsE --------------------------
	.section	.text._ZN7cutlass13device_kernelINS_4gemm6kernel13GemmUniversalIN4cute5tupleIJiiiiEEENS1_10collective13CollectiveMmaINS1_34MainloopSm90TmaGmmaWarpSpecializedILi11ENS5_IJNS4_1CILi1EEESB_SB_EEENS1_35KernelTmaWarpSpecializedCooperativeEEENS5_IJNSA_ILi128EEENSA_ILi512EEENSA_ILi32EEEEEEaNS5_IJlSB_lEEEaSJ_NS4_8TiledMMAINS4_8MMA_AtomIJNS4_4SM904GMMA27MMA_64x256x32_S32S8S8_SS_TNEEEENS4_6LayoutINS5_IJNSA_ILi2EEESB_SB_EEENS5_IJSB_NSA_ILi0EEEST_EEEEENS5_IJNS4_10UnderscoreESW_SW_EEEEENS4_13SM90_TMA_LOADENS4_14ComposedLayoutINS4_7SwizzleILi1ELi4ELi3EEENS4_18smem_ptr_flag_bitsILi8EEENSQ_INS5_IJNSA_ILi8EEESH_EEENS5_IJSH_SB_EEEEEEEvNS4_8identityESZ_S19_vS1A_EENS_8epilogue10collective6detail29Sm90TmaWarpSpecializedAdapterINS1D_15DefaultEpilogueIaSJ_SJ_NS1C_6thread17LinearCombinationIaLi1EiiLNS1H_9ScaleType4KindE0ELNS_15FloatRoundStyleE2EaEENS1_15EpilogueDefaultEEEEEvvEEEEvNT_6ParamsE,"ax",@progbits
	.align	128
.text._ZN7cutlass13device_kernelINS_4gemm6kernel13GemmUniversalIN4cute5tupleIJiiiiEEENS1_10collective13CollectiveMmaINS1_34MainloopSm90TmaGmmaWarpSpecializedILi11ENS5_IJNS4_1CILi1EEESB_SB_EEENS1_35KernelTmaWarpSpecializedCooperativeEEENS5_IJNSA_ILi128EEENSA_ILi512EEENSA_ILi32EEEEEEaNS5_IJlSB_lEEEaSJ_NS4_8TiledMMAINS4_8MMA_AtomIJNS4_4SM904GMMA27MMA_64x256x32_S32S8S8_SS_TNEEEENS4_6LayoutINS5_IJNSA_ILi2EEESB_SB_EEENS5_IJSB_NSA_ILi0EEEST_EEEEENS5_IJNS4_10UnderscoreESW_SW_EEEEENS4_13SM90_TMA_LOADENS4_14ComposedLayoutINS4_7SwizzleILi1ELi4ELi3EEENS4_18smem_ptr_flag_bitsILi8EEENSQ_INS5_IJNSA_ILi8EEESH_EEENS5_IJSH_SB_EEEEEEEvNS4_8identityESZ_S19_vS1A_EENS_8epilogue10collective6detail29Sm90TmaWarpSpecializedAdapterINS1D_15DefaultEpilogueIaSJ_SJ_NS1C_6thread17LinearCombinationIaLi1EiiLNS1H_9ScaleType4KindE0ELNS_15FloatRoundStyleE2EaEENS1_15EpilogueDefaultEEEEEvvEEEEvNT_6ParamsE:
        .type           _ZN7cutlass13device_kernelINS_4gemm6kernel13GemmUniversalIN4cute5tupleIJiiiiEEENS1_10collective13CollectiveMmaINS1_34MainloopSm90TmaGmmaWarpSpecializedILi11ENS5_IJNS4_1CILi1EEESB_SB_EEENS1_35KernelTmaWarpSpecializedCooperativeEEENS5_IJNSA_ILi128EEENSA_ILi512EEENSA_ILi32EEEEEEaNS5_IJlSB_lEEEaSJ_NS4_8TiledMMAINS4_8MMA_AtomIJNS4_4SM904GMMA27MMA_64x256x32_S32S8S8_SS_TNEEEENS4_6LayoutINS5_IJNSA_ILi2EEESB_SB_EEENS5_IJSB_NSA_ILi0EEEST_EEEEENS5_IJNS4_10UnderscoreESW_SW_EEEEENS4_13SM90_TMA_LOADENS4_14ComposedLayoutINS4_7SwizzleILi1ELi4ELi3EEENS4_18smem_ptr_flag_bitsILi8EEENSQ_INS5_IJNSA_ILi8EEESH_EEENS5_IJSH_SB_EEEEEEEvNS4_8identityESZ_S19_vS1A_EENS_8epilogue10collective6detail29Sm90TmaWarpSpecializedAdapterINS1D_15DefaultEpilogueIaSJ_SJ_NS1C_6thread17LinearCombinationIaLi1EiiLNS1H_9ScaleType4KindE0ELNS_15FloatRoundStyleE2EaEENS1_15EpilogueDefaultEEEEEvvEEEEvNT_6ParamsE,@function
        .size           _ZN7cutlass13device_kernelINS_4gemm6kernel13GemmUniversalIN4cute5tupleIJiiiiEEENS1_10collective13CollectiveMmaINS1_34MainloopSm90TmaGmmaWarpSpecializedILi11ENS5_IJNS4_1CILi1EEESB_SB_EEENS1_35KernelTmaWarpSpecializedCooperativeEEENS5_IJNSA_ILi128EEENSA_ILi512EEENSA_ILi32EEEEEEaNS5_IJlSB_lEEEaSJ_NS4_8TiledMMAINS4_8MMA_AtomIJNS4_4SM904GMMA27MMA_64x256x32_S32S8S8_SS_TNEEEENS4_6LayoutINS5_IJNSA_ILi2EEESB_SB_EEENS5_IJSB_NSA_ILi0EEEST_EEEEENS5_IJNS4_10UnderscoreESW_SW_EEEEENS4_13SM90_TMA_LOADENS4_14ComposedLayoutINS4_7SwizzleILi1ELi4ELi3EEENS4_18smem_ptr_flag_bitsILi8EEENSQ_INS5_IJNSA_ILi8EEESH_EEENS5_IJSH_SB_EEEEEEEvNS4_8identityESZ_S19_vS1A_EENS_8epilogue10collective6detail29Sm90TmaWarpSpecializedAdapterINS1D_15DefaultEpilogueIaSJ_SJ_NS1C_6thread17LinearCombinationIaLi1EiiLNS1H_9ScaleType4KindE0ELNS_15FloatRoundStyleE2EaEENS1_15EpilogueDefaultEEEEEvvEEEEvNT_6ParamsE,(.L_x_597 - _ZN7cutlass13device_kernelINS_4gemm6kernel13GemmUniversalIN4cute5tupleIJiiiiEEENS1_10collective13CollectiveMmaINS1_34MainloopSm90TmaGmmaWarpSpecializedILi11ENS5_IJNS4_1CILi1EEESB_SB_EEENS1_35KernelTmaWarpSpecializedCooperativeEEENS5_IJNSA_ILi128EEENSA_ILi512EEENSA_ILi32EEEEEEaNS5_IJlSB_lEEEaSJ_NS4_8TiledMMAINS4_8MMA_AtomIJNS4_4SM904GMMA27MMA_64x256x32_S32S8S8_SS_TNEEEENS4_6LayoutINS5_IJNSA_ILi2EEESB_SB_EEENS5_IJSB_NSA_ILi0EEEST_EEEEENS5_IJNS4_10UnderscoreESW_SW_EEEEENS4_13SM90_TMA_LOADENS4_14ComposedLayoutINS4_7SwizzleILi1ELi4ELi3EEENS4_18smem_ptr_flag_bitsILi8EEENSQ_INS5_IJNSA_ILi8EEESH_EEENS5_IJSH_SB_EEEEEEEvNS4_8identityESZ_S19_vS1A_EENS_8epilogue10collective6detail29Sm90TmaWarpSpecializedAdapterINS1D_15DefaultEpilogueIaSJ_SJ_NS1C_6thread17LinearCombinationIaLi1EiiLNS1H_9ScaleType4KindE0ELNS_15FloatRoundStyleE2EaEENS1_15EpilogueDefaultEEEEEvvEEEEvNT_6ParamsE)
        .other          _ZN7cutlass13device_kernelINS_4gemm6kernel13GemmUniversalIN4cute5tupleIJiiiiEEENS1_10collective13CollectiveMmaINS1_34MainloopSm90TmaGmmaWarpSpecializedILi11ENS5_IJNS4_1CILi1EEESB_SB_EEENS1_35KernelTmaWarpSpecializedCooperativeEEENS5_IJNSA_ILi128EEENSA_ILi512EEENSA_ILi32EEEEEEaNS5_IJlSB_lEEEaSJ_NS4_8TiledMMAINS4_8MMA_AtomIJNS4_4SM904GMMA27MMA_64x256x32_S32S8S8_SS_TNEEEENS4_6LayoutINS5_IJNSA_ILi2EEESB_SB_EEENS5_IJSB_NSA_ILi0EEEST_EEEEENS5_IJNS4_10UnderscoreESW_SW_EEEEENS4_13SM90_TMA_LOADENS4_14ComposedLayoutINS4_7SwizzleILi1ELi4ELi3EEENS4_18smem_ptr_flag_bitsILi8EEENSQ_INS5_IJNSA_ILi8EEESH_EEENS5_IJSH_SB_EEEEEEEvNS4_8identityESZ_S19_vS1A_EENS_8epilogue10collective6detail29Sm90TmaWarpSpecializedAdapterINS1D_15DefaultEpilogueIaSJ_SJ_NS1C_6thread17LinearCombinationIaLi1EiiLNS1H_9ScaleType4KindE0ELNS_15FloatRoundStyleE2EaEENS1_15EpilogueDefaultEEEEEvvEEEEvNT_6ParamsE,@"STO_CUDA_ENTRY STV_DEFAULT"
_ZN7cutlass13device_kernelINS_4gemm6kernel13GemmUniversalIN4cute5tupleIJiiiiEEENS1_10collective13CollectiveMmaINS1_34MainloopSm90TmaGmmaWarpSpecializedILi11ENS5_IJNS4_1CILi1EEESB_SB_EEENS1_35KernelTmaWarpSpecializedCooperativeEEENS5_IJNSA_ILi128EEENSA_ILi512EEENSA_ILi32EEEEEEaNS5_IJlSB_lEEEaSJ_NS4_8TiledMMAINS4_8MMA_AtomIJNS4_4SM904GMMA27MMA_64x256x32_S32S8S8_SS_TNEEEENS4_6LayoutINS5_IJNSA_ILi2EEESB_SB_EEENS5_IJSB_NSA_ILi0EEEST_EEEEENS5_IJNS4_10UnderscoreESW_SW_EEEEENS4_13SM90_TMA_LOADENS4_14ComposedLayoutINS4_7SwizzleILi1ELi4ELi3EEENS4_18smem_ptr_flag_bitsILi8EEENSQ_INS5_IJNSA_ILi8EEESH_EEENS5_IJSH_SB_EEEEEEEvNS4_8identityESZ_S19_vS1A_EENS_8epilogue10collective6detail29Sm90TmaWarpSpecializedAdapterINS1D_15DefaultEpilogueIaSJ_SJ_NS1C_6thread17LinearCombinationIaLi1EiiLNS1H_9ScaleType4KindE0ELNS_15FloatRoundStyleE2EaEENS1_15EpilogueDefaultEEEEEvvEEEEvNT_6ParamsE:
[----:B------:R-:W0:Y:S02]  /*0000*/  LDC R1, c[0x0][0x28] ;  /* 0x00000a00ff017b82 */ /* 0x000e240000000800 */
[----:B0-----:R-:W-:Y:S01]  /*0010*/  VIADD R1, R1, 0xfffffd40 ;  /* 0xfffffd4001017836 */ /* 0x001fe20000000000 */
[----:B------:R-:W0:Y:S01]  /*0020*/  S2R R3, SR_TID.X ;  /* 0x0000000000037919 */ /* 0x000e220000002100 */
[----:B------:R-:W-:Y:S01]  /*0030*/  ELECT P0, URZ, PT ;  /* 0x00000000003f782f */ /* 0x000fe20003800000 */
[----:B------:R-:W-:Y:S01]  /*0040*/  BSSY B0, `(.L_x_0) ;  /* 0x000000f000007945 */ /* 0x000fe20003800000 */
[--C-:B0-----:R-:W-:Y:S02]  /*0050*/  SHF.R.U32.HI R0, RZ, 0x5, R3.reuse ;  /* 0x00000005ff007819 */ /* 0x101fe40000011603 */
[----:B------:R-:W-:-:S03]  /*0060*/  SHF.R.U32.HI R3, RZ, 0x7, R3 ;  /* 0x00000007ff037819 */ /* 0x000fc60000011603 */
[----:B------:R-:W0:Y:S04]  /*0070*/  SHFL.IDX PT, R2, R0, RZ, 0x1f ;  /* 0x00001fff00027589 */ /* 0x000e2800000e0000 */
[----:B------:R1:W2:Y:S01]  /*0080*/  SHFL.IDX PT, R5, R3, RZ, 0x1f ;  /* 0x00001fff03057589 */ /* 0x0002a200000e0000 */
[----:B0-----:R-:W-:-:S13]  /*0090*/  ISETP.NE.OR P0, PT, R2, RZ, !P0 ;  /* 0x000000ff0200720c */ /* 0x001fda0004705670 */
[----:B-12---:R-:W-:Y:S05]  /*00a0*/  @P0 BRA `(.L_x_1) ;  /* 0x0000000000200947 */ /* 0x006fea0003800000 */
[----:B------:R-:W-:Y:S02]  /*00b0*/  ULDC.64 UR4, c[0x0][0x198] ;  /* 0x0000660000047ab9 */ /* 0x000fe40000000a00 */
[----:B------:R-:W-:Y:S02]  /*00c0*/  UIADD3 UR6, UP0, UR4, 0xf0, URZ ;  /* 0x000000f004067890 */ /* 0x000fe4000ff1e03f */
[----:B------:R-:W-:Y:S02]  /*00d0*/  UIADD3 UR4, UP1, UR4, 0x1f0, URZ ;  /* 0x000001f004047890 */ /* 0x000fe4000ff3e03f */
[----:B------:R-:W-:Y:S02]  /*00e0*/  UIADD3.X UR7, URZ, UR5, URZ, UP0, !UPT ;  /* 0x000000053f077290 */ /* 0x000fe400087fe43f */
[----:B------:R-:W-:-:S07]  /*00f0*/  UIADD3.X UR5, URZ, UR5, URZ, UP1, !UPT ;  /* 0x000000053f057290 */ /* 0x000fce0008ffe43f */
[----:B------:R0:W-:Y:S02]  /*0100*/  UTMACCTL.PF [UR6] ;  /* 0x00000000060079b9 */ /* 0x0001e40008040000 */
[----:B------:R0:W-:Y:S02]  /*0110*/  UTMACCTL.PF [UR4] ;  /* 0x00000000040079b9 */ /* 0x0001e40008040000 */
[----:B0-----:R-:W-:Y:S01]  /*0120*/  NOP ;  /* 0x0000000000007918 */ /* 0x001fe20000000000 */
.L_x_1:
[----:B------:R-:W-:Y:S05]  /*0130*/  BSYNC B0 ;  /* 0x0000000000007941 */ /* 0x000fea0003800000 */
.L_x_0:
[----:B------:R-:W0:Y:S02]  /*0140*/  SHFL.IDX PT, R3, R0, RZ, 0x1f ;  /* 0x00001fff00037589 */ /* 0x000e2400000e0000 */
[----:B0-----:R-:W-:-:S13]  /*0150*/  ISETP.NE.AND P0, PT, R3, RZ, PT ;  /* 0x000000ff0300720c */ /* 0x001fda0003f05270 */
[----:B------:R-:W-:Y:S05]  /*0160*/  @P0 BRA `(.L_x_2) ;  /* 0x00000000009c0947 */ /* 0x000fea0003800000 */
[----:B------:R-:W-:Y:S01]  /*0170*/  ELECT P0, URZ, PT ;  /* 0x00000000003f782f */ /* 0x000fe20003800000 */
[----:B------:R-:W-:-:S12]  /*0180*/  BSSY B0, `(.L_x_2) ;  /* 0x0000025000007945 */ /* 0x000fd80003800000 */
[----:B------:R-:W-:Y:S05]  /*0190*/  @!P0 BRA `(.L_x_3) ;  /* 0x00000000008c8947 */ /* 0x000fea0003800000 */
[----:B------:R-:W0:Y:S01]  /*01a0*/  S2UR UR8, SR_CgaCtaId ;  /* 0x00000000000879c3 */ /* 0x000e220000008800 */
[----:B------:R-:W-:Y:S01]  /*01b0*/  UMOV UR4, 0x400 ;  /* 0x0000040000047882 */ /* 0x000fe20000000000 */
[----:B------:R-:W-:Y:S01]  /*01c0*/  UMOV UR5, 0x1 ;  /* 0x0000000100057882 */ /* 0x000fe20000000000 */
[----:B------:R-:W-:Y:S02]  /*01d0*/  UMOV UR6, 0x100 ;  /* 0x0000010000067882 */ /* 0x000fe40000000000 */
[----:B------:R-:W-:-:S04]  /*01e0*/  UIADD3 UR6, -UR6, 0x100000, URZ ;  /* 0x0010000006067890 */ /* 0x000fc8000fffe13f */
[----:B------:R-:W-:Y:S02]  /*01f0*/  USHF.L.U32 UR7, UR6, 0xb, URZ ;  /* 0x0000000b06077899 */ /* 0x000fe4000800063f */
[----:B------:R-:W-:Y:S02]  /*0200*/  USHF.L.U32 UR6, UR6, 0x1, URZ ;  /* 0x0000000106067899 */ /* 0x000fe4000800063f */
[----:B0-----:R-:W-:Y:S02]  /*0210*/  ULEA UR8, UR8, UR4, 0x18 ;  /* 0x0000000408087291 */ /* 0x001fe4000f8ec03f */
[----:B------:R-:W-:-:S04]  /*0220*/  UIADD3 UR4, -UR5, 0x100000, URZ ;  /* 0x0010000005047890 */ /* 0x000fc8000fffe13f */
[----:B------:R-:W-:Y:S02]  /*0230*/  USHF.L.U32 UR5, UR4, 0xb, URZ ;  /* 0x0000000b04057899 */ /* 0x000fe4000800063f */
[----:B------:R-:W-:Y:S01]  /*0240*/  USHF.L.U32 UR4, UR4, 0x1, URZ ;  /* 0x0000000104047899 */ /* 0x000fe2000800063f */
[----:B------:R-:W0:Y:S11]  /*0250*/  FENCE.VIEW.ASYNC.S ;  /* 0x00000000000073c6 */ /* 0x000e360000000000 */
[----:B0-----:R0:W1:Y:S01]  /*0260*/  SYNCS.EXCH.64 URZ, [UR8], UR4 ;  /* 0x00000004083f75b2 */ /* 0x0010620008000100 */
[----:B------:R0:W2:Y:S01]  /*0270*/  SYNCS.EXCH.64 URZ, [UR8+0x58], UR6 ;  /* 0x00005806083f75b2 */ /* 0x0000a20008000100 */
[----:B------:R0:W3:Y:S01]  /*0280*/  SYNCS.EXCH.64 URZ, [UR8+0x8], UR4 ;  /* 0x00000804083f75b2 */ /* 0x0000e20008000100 */
[----:B------:R0:W4:Y:S01]  /*0290*/  SYNCS.EXCH.64 URZ, [UR8+0x60], UR6 ;  /* 0x00006006083f75b2 */ /* 0x0001220008000100 */
[----:B------:R0:W0:Y:S01]  /*02a0*/  SYNCS.EXCH.64 URZ, [UR8+0x10], UR4 ;  /* 0x00001004083f75b2 */ /* 0x0000220008000100 */
        /* <DEDUP_REMOVED lines=17> */
[----:B------:R-:W-:Y:S01]  /*03c0*/  NOP ;  /* 0x0000000000007918 */ /* 0x000fe20000000000 */
.L_x_3:
[----:B0-----:R-:W-:Y:S05]  /*03d0*/  BSYNC B0 ;  /* 0x0000000000007941 */ /* 0x001fea0003800000 */
.L_x_2:
[----:B------:R-:W0:Y:S01]  /*03e0*/  SHFL.IDX PT, R0, R0, RZ, 0x1f ;  /* 0x00001fff00007589 */ /* 0x000e2200000e0000 */
[----:B------:R-:W5:Y:S01]  /*03f0*/  LDC R3, c[0x0][0x65c] ;  /* 0x00019700ff037b82 */ /* 0x000f620000000800 */
[----:B------:R-:W-:Y:S02]  /*0400*/  ELECT P0, URZ, PT ;  /* 0x00000000003f782f */ /* 0x000fe40003800000 */
[C---:B------:R-:W-:Y:S01]  /*0410*/  ISETP.NE.AND P2, PT, R5.reuse, RZ, PT ;  /* 0x000000ff0500720c */ /* 0x040fe20003f45270 */
[----:B------:R-:W1:Y:S01]  /*0420*/  S2R R6, SR_CTAID.Y ;  /* 0x0000000000067919 */ /* 0x000e620000002600 */
[----:B------:R-:W-:Y:S01]  /*0430*/  UMOV UR4, 0x20 ;  /* 0x0000002000047882 */ /* 0x000fe20000000000 */
[----:B------:R-:W-:Y:S01]  /*0440*/  VIADD R7, R5, 0xffffffff ;  /* 0xffffffff05077836 */ /* 0x000fe20000000000 */
[----:B------:R-:W-:Y:S01]  /*0450*/  NOP ;  /* 0x0000000000007918 */ /* 0x000fe20000000000 */
[----:B------:R-:W2:Y:S01]  /*0460*/  S2R R4, SR_CTAID.X ;  /* 0x0000000000047919 */ /* 0x000ea20000002500 */
[----:B------:R-:W-:-:S02]  /*0470*/  NOP ;  /* 0x0000000000007918 */ /* 0x000fc40000000000 */
[----:B------:R-:W-:Y:S02]  /*0480*/  ISETP.GE.U32.AND P1, PT, R7, 0x2, PT ;  /* 0x000000020700780c */ /* 0x000fe40003f26070 */
[----:B0-----:R-:W-:Y:S02]  /*0490*/  ISETP.NE.OR P0, PT, R0, RZ, !P0 ;  /* 0x000000ff0000720c */ /* 0x001fe40004705670 */
[----:B-----5:R-:W-:Y:S02]  /*04a0*/  ISETP.NE.AND P3, PT, R3, 0x1, PT ;  /* 0x000000010300780c */ /* 0x020fe40003f65270 */
[----:B------:R-:W-:-:S04]  /*04b0*/  SHF.R.S32.HI R3, RZ, 0x1f, R2 ;  /* 0x0000001fff037819 */ /* 0x000fc80000011402 */
[----:B------:R-:W-:-:S04]  /*04c0*/  LEA.HI R3, R3, R2, RZ, 0x2 ;  /* 0x0000000203037211 */ /* 0x000fc800078f10ff */
[----:B------:R-:W-:Y:S01]  /*04d0*/  LOP3.LUT R3, R3, 0xfffffffc, RZ, 0xc0, !PT ;  /* 0xfffffffc03037812 */ /* 0x000fe200078ec0ff */
[----:B------:R-:W-:Y:S01]  /*04e0*/  VOTEU.ALL UP0, P0 ;  /* 0x00000000003f7886 */ /* 0x000fe20000000000 */
[----:B------:R-:W-:Y:S01]  /*04f0*/  VOTEU.ALL UP1, P0 ;  /* 0x00000000003f7886 */ /* 0x000fe20000020000 */
[----:B------:R-:W2:Y:S01]  /*0500*/  @P3 LDC R9, c[0x0][0x10] ;  /* 0x00000400ff093b82 */ /* 0x000ea20000000800 */
[----:B------:R-:W-:Y:S02]  /*0510*/  @P3 IMAD.MOV.U32 R13, RZ, RZ, RZ ;  /* 0x000000ffff0d3224 */ /* 0x000fe400078e00ff */
[----:B------:R-:W-:Y:S01]  /*0520*/  IMAD.IADD R0, R2, 0x1, -R3 ;  /* 0x0000000102007824 */ /* 0x000fe200078e0a03 */
[----:B------:R-:W-:Y:S01]  /*0530*/  @!UP0 UMOV UR6, 0x400 ;  /* 0x0000040000068882 */ /* 0x000fe20000000000 */
[----:B------:R-:W-:-:S04]  /*0540*/  @!UP0 UIADD3 UR4, -UR4, 0x100000, URZ ;  /* 0x0010000004048890 */ /* 0x000fc8000fffe13f */
[----:B------:R-:W-:Y:S02]  /*0550*/  @!UP0 USHF.L.U32 UR5, UR4, 0xb, URZ ;  /* 0x0000000b04058899 */ /* 0x000fe4000800063f */
[----:B------:R-:W-:Y:S01]  /*0560*/  @!UP0 USHF.L.U32 UR4, UR4, 0x1, URZ ;  /* 0x0000000104048899 */ /* 0x000fe2000800063f */
[----:B-1----:R-:W-:Y:S01]  /*0570*/  @P3 IMAD.MOV.U32 R2, RZ, RZ, R6 ;  /* 0x000000ffff023224 */ /* 0x002fe200078e0006 */
[----:B------:R-:W0:Y:S01]  /*0580*/  @!UP0 S2UR UR7, SR_CgaCtaId ;  /* 0x00000000000789c3 */ /* 0x000e220000008800 */
[----:B------:R-:W-:-:S07]  /*0590*/  @P3 IMAD.MOV.U32 R3, RZ, RZ, RZ ;  /* 0x000000ffff033224 */ /* 0x000fce00078e00ff */
[----:B------:R-:W1:Y:S01]  /*05a0*/  @!P3 LDC R11, c[0x0][0xc] ;  /* 0x00000300ff0bbb82 */ /* 0x000e620000000800 */
[----:B--2---:R-:W-:-:S04]  /*05b0*/  @P3 IMAD.WIDE.U32 R8, R4, R9, R2 ;  /* 0x0000000904083225 */ /* 0x004fc800078e0002 */
[----:B------:R-:W-:Y:S02]  /*05c0*/  @P3 IMAD.MOV.U32 R12, RZ, RZ, R8 ;  /* 0x000000ffff0c3224 */ /* 0x000fe400078e0008 */
[----:B------:R-:W-:Y:S01]  /*05d0*/  @P3 IMAD.IADD R20, R9, 0x1, R13 ;  /* 0x0000000109143824 */ /* 0x000fe200078e020d */
[----:B0-----:R-:W-:Y:S01]  /*05e0*/  @!UP0 ULEA UR6, UR7, UR6, 0x18 ;  /* 0x0000000607068291 */ /* 0x001fe2000f8ec03f */
[----:B------:R-:W-:Y:S01]  /*05f0*/  VOTEU.ALL UP0, P0 ;  /* 0x00000000003f7886 */ /* 0x000fe20000000000 */
[----:B------:R-:W-:-:S04]  /*0600*/  ISETP.NE.AND P0, PT, R0, 0x3, PT ;  /* 0x000000030000780c */ /* 0x000fc80003f05270 */
[----:B------:R-:W-:-:S04]  /*0610*/  ISETP.EQ.OR P0, PT, R0, RZ, !P0 ;  /* 0x000000ff0000720c */ /* 0x000fc80004702670 */
[----:B------:R-:W-:Y:S01]  /*0620*/  ISETP.EQ.AND P0, PT, R5, RZ, P0 ;  /* 0x000000ff0500720c */ /* 0x000fe20000702270 */
[----:B------:R-:W-:Y:S01]  /*0630*/  IMAD.MOV.U32 R5, RZ, RZ, RZ ;  /* 0x000000ffff057224 */ /* 0x000fe200078e00ff */
[----:B------:R-:W0:Y:S02]  /*0640*/  FENCE.VIEW.ASYNC.S ;  /* 0x00000000000073c6 */ /* 0x000e240000000000 */
[----:B0-----:R0:W3:Y:S01]  /*0650*/  @!UP0 SYNCS.EXCH.64 URZ, [UR6+0xc0], UR4 ;  /* 0x0000c004063f85b2 */ /* 0x0010e20008000100 */
[----:B------:R-:W-:Y:S01]  /*0660*/  SEL R19, RZ, 0x1, !P0 ;  /* 0x00000001ff137807 */ /* 0x000fe20004000000 */
[----:B-1----:R-:W-:-:S03]  /*0670*/  @!P3 IMAD.WIDE.U32 R2, R11, R6, R4 ;  /* 0x000000060b02b225 */ /* 0x002fc600078e0004 */
[----:B------:R-:W-:Y:S01]  /*0680*/  SEL R19, R19, 0x2, P1 ;  /* 0x0000000213137807 */ /* 0x000fe20000800000 */
[----:B------:R-:W-:Y:S02]  /*0690*/  @!P3 IMAD.MOV.U32 R12, RZ, RZ, R2 ;  /* 0x000000ffff0cb224 */ /* 0x000fe400078e0002 */
[----:B------:R-:W-:-:S03]  /*06a0*/  @!P3 IMAD.MOV.U32 R20, RZ, RZ, R3 ;  /* 0x000000ffff14b224 */ /* 0x000fc600078e0003 */
[----:B------:R0:W-:Y:S04]  /*06b0*/  STL [R1+0x204], R12 ;  /* 0x0002040c01007387 */ /* 0x0001e80000100800 */
[----:B------:R0:W-:Y:S01]  /*06c0*/  STL [R1+0x200], R20 ;  /* 0x0002001401007387 */ /* 0x0001e20000100800 */
[----:B------:R0:W3:Y:S01]  /*06d0*/  @!UP1 SYNCS.EXCH.64 URZ, [UR6+0xc8], UR4 ;  /* 0x0000c804063f95b2 */ /* 0x0000e20008000100 */
[----:B------:R-:W-:Y:S01]  /*06e0*/  NOP ;  /* 0x0000000000007918 */ /* 0x000fe20000000000 */
[----:B---34-:R-:W-:Y:S06]  /*06f0*/  BAR.SYNC.DEFER_BLOCKING 0x0 ;  /* 0x0000000000007b1d */ /* 0x018fec0000010000 */
[----:B------:R-:W-:Y:S05]  /*0700*/  @!P2 BRA `(.L_x_4) ;  /* 0x0000010c0080a947 */ /* 0x000fea0003800000 */
[----:B------:R-:W-:-:S13]  /*0710*/  ISETP.GT.U32.AND P0, PT, R7, 0x1, PT ;  /* 0x000000010700780c */ /* 0x000fda0003f04070 */
[----:B0-----:R-:W-:Y:S05]  /*0720*/  @P0 EXIT ;  /* 0x000000000000094d */ /* 0x001fea0003800000 */
[----:B------:R-:W-:Y:S01]  /*0730*/  ULDC.64 UR4, c[0x0][0x650] ;  /* 0x0001940000047ab9 */ /* 0x000fe20000000a00 */
[----:B------:R-:W-:Y:S01]  /*0740*/  PRMT R0, RZ, 0x7610, R0 ;  /* 0x00007610ff007816 */ /* 0x000fe20000000000 */
[----:B------:R-:W-:Y:S01]  /*0750*/  IMAD.MOV.U32 R22, RZ, RZ, -0x1 ;  /* 0xffffffffff167424 */ /* 0x000fe200078e00ff */
[----:B------:R-:W-:Y:S01]  /*0760*/  ISETP.GE.U32.AND P0, PT, R12, UR4, PT ;  /* 0x000000040c007c0c */ /* 0x000fe2000bf06070 */
[----:B------:R-:W-:Y:S02]  /*0770*/  IMAD.MOV.U32 R152, RZ, RZ, -0x1 ;  /* 0xffffffffff987424 */ /* 0x000fe400078e00ff */
[----:B------:R-:W-:Y:S01]  /*0780*/  IMAD.MOV.U32 R23, RZ, RZ, -0x1 ;  /* 0xffffffffff177424 */ /* 0x000fe200078e00ff */
[----:B------:R-:W-:-:S13]  /*0790*/  ISETP.GE.U32.AND.EX P0, PT, R20, UR5, PT, P0 ;  /* 0x0000000514007c0c */ /* 0x000fda000bf06100 */
[----:B------:R-:W-:Y:S05]  /*07a0*/  @P0 BRA `(.L_x_5) ;  /* 0x0000000400640947 */ /* 0x000fea0003800000 */
[----:B------:R-:W0:Y:S01]  /*07b0*/  LDC.64 R14, c[0x0][0x628] ;  /* 0x00018a00ff0e7b82 */ /* 0x000e220000000a00 */
[----:B------:R-:W-:Y:S02]  /*07c0*/  IMAD.MOV.U32 R2, RZ, RZ, R12 ;  /* 0x000000ffff027224 */ /* 0x000fe400078e000c */
[----:B------:R-:W-:-:S05]  /*07d0*/  IMAD.MOV.U32 R3, RZ, RZ, R20 ;  /* 0x000000ffff037224 */ /* 0x000fca00078e0014 */
[----:B------:R-:W1:Y:S08]  /*07e0*/  LDC R0, c[0x0][0x630] ;  /* 0x00018c00ff007b82 */ /* 0x000e700000000800 */
[----:B------:R-:W2:Y:S01]  /*07f0*/  LDC.64 R16, c[0x0][0x620] ;  /* 0x00018800ff107b82 */ /* 0x000ea20000000a00 */
[----:B0-----:R-:W-:-:S04]  /*0800*/  ISETP.NE.U32.AND P0, PT, R14, RZ, PT ;  /* 0x000000ff0e00720c */ /* 0x001fc80003f05070 */
[----:B------:R-:W-:-:S13]  /*0810*/  ISETP.NE.AND.EX P0, PT, R15, RZ, PT, P0 ;  /* 0x000000ff0f00720c */ /* 0x000fda0003f05300 */
[----:B-12---:R-:W-:Y:S05]  /*0820*/  @!P0 BRA `(.L_x_6) ;  /* 0x0000000000288947 */ /* 0x006fea0003800000 */
[----:B------:R-:W0:Y:S02]  /*0830*/  LDC R7, c[0x0][0x634] ;  /* 0x00018d00ff077b82 */ /* 0x000e240000000800 */
[----:B0-----:R-:W-:-:S05]  /*0840*/  IADD3 R7, P0, R12, R7, RZ ;  /* 0x000000070c077210 */ /* 0x001fca0007f1e0ff */
[----:B------:R-:W-:-:S04]  /*0850*/  IMAD.X R13, RZ, RZ, R20, P0 ;  /* 0x000000ffff0d7224 */ /* 0x000fc800000e0614 */
[----:B------:R-:W-:-:S04]  /*0860*/  IMAD.WIDE.U32 R2, R13, R14, RZ ;  /* 0x0000000e0d027225 */ /* 0x000fc800078e00ff */
[----:B------:R-:W-:-:S04]  /*0870*/  IMAD.WIDE.U32 R8, P0, R7, R15, R2 ;  /* 0x0000000f07087225 */ /* 0x000fc80007800002 */
[----:B------:R-:W-:-:S04]  /*0880*/  IMAD.WIDE.U32 R2, R7, R14, RZ ;  /* 0x0000000e07027225 */ /* 0x000fc800078e00ff */
[----:B------:R-:W-:Y:S01]  /*0890*/  IMAD.X R11, RZ, RZ, RZ, P0 ;  /* 0x000000ffff0b7224 */ /* 0x000fe200000e06ff */
[----:B------:R-:W-:Y:S01]  /*08a0*/  IADD3 RZ, P0, R3, R8, RZ ;  /* 0x0000000803ff7210 */ /* 0x000fe20007f1e0ff */
[----:B------:R-:W-:-:S04]  /*08b0*/  IMAD.MOV.U32 R10, RZ, RZ, R9 ;  /* 0x000000ffff0a7224 */ /* 0x000fc800078e0009 */
[----:B------:R-:W-:-:S08]  /*08c0*/  IMAD.WIDE.U32.X R2, R13, R15, R10, P0 ;  /* 0x0000000f0d027225 */ /* 0x000fd000000e040a */
.L_x_6:
[-CC-:B------:R-:W-:Y:S01]  /*08d0*/  SHF.R.U64 R18, R2, R0.reuse, R3.reuse ;  /* 0x0000000002127219 */ /* 0x180fe20000001203 */
[----:B------:R-:W0:Y:S01]  /*08e0*/  LDC R10, c[0x0][0x618] ;  /* 0x00018600ff0a7b82 */ /* 0x000e220000000800 */
[----:B------:R-:W-:Y:S01]  /*08f0*/  SHF.R.U32.HI R2, RZ, R0, R3 ;  /* 0x00000000ff027219 */ /* 0x000fe20000011603 */
[----:B------:R-:W-:Y:S01]  /*0900*/  IMAD.MOV.U32 R3, RZ, RZ, R20 ;  /* 0x000000ffff037224 */ /* 0x000fe200078e0014 */
[----:B------:R-:W-:Y:S01]  /*0910*/  I2FP.F32.U32 R0, R4 ;  /* 0x0000000400007245 */ /* 0x000fe20000201000 */
[----:B------:R-:W-:Y:S01]  /*0920*/  ULDC UR4, c[0x0][0x150] ;  /* 0x0000540000047ab9 */ /* 0x000fe20000000800 */
[----:B------:R-:W-:-:S03]  /*0930*/  IADD3 R7, P0, RZ, -R18, RZ ;  /* 0x80000012ff077210 */ /* 0x000fc60007f1e0ff */
[----:B------:R-:W1:Y:S01]  /*0940*/  LDC.64 R20, c[0x0][0x640] ;  /* 0x00019000ff147b82 */ /* 0x000e620000000a00 */
[----:B------:R-:W-:Y:S01]  /*0950*/  FMUL R0, R0, UR4 ;  /* 0x0000000400007c20 */ /* 0x000fe20008400000 */
[----:B------:R-:W-:Y:S01]  /*0960*/  IMAD.X R9, RZ, RZ, ~R2, P0 ;  /* 0x000000ffff097224 */ /* 0x000fe200000e0e02 */
[----:B------:R-:W-:Y:S01]  /*0970*/  ULDC UR4, c[0x0][0x154] ;  /* 0x0000550000047ab9 */ /* 0x000fe20000000800 */
[----:B------:R-:W-:Y:S02]  /*0980*/  IMAD.MOV.U32 R2, RZ, RZ, R12 ;  /* 0x000000ffff027224 */ /* 0x000fe400078e000c */
[-C--:B------:R-:W-:Y:S01]  /*0990*/  IMAD R8, R9, R16.reuse, RZ ;  /* 0x0000001009087224 */ /* 0x080fe200078e02ff */
[----:B------:R-:W2:Y:S01]  /*09a0*/  F2I.U32.TRUNC.NTZ R0, R0 ;  /* 0x0000000000007305 */ /* 0x000ea2000020f000 */
[----:B------:R-:W3:Y:S01]  /*09b0*/  LDC R5, c[0x0][0x144] ;  /* 0x00005100ff057b82 */ /* 0x000ee20000000800 */
[----:B------:R-:W-:-:S04]  /*09c0*/  IMAD.WIDE.U32 R2, R7, R16, R2 ;  /* 0x0000001007027225 */ /* 0x000fc800078e0002 */
[----:B------:R-:W-:Y:S02]  /*09d0*/  IMAD R7, R7, R17, R8 ;  /* 0x0000001107077224 */ /* 0x000fe400078e0208 */
[----:B------:R-:W-:Y:S01]  /*09e0*/  IMAD.MOV.U32 R8, RZ, RZ, 0x1 ;  /* 0x00000001ff087424 */ /* 0x000fe200078e00ff */
[----:B------:R-:W4:Y:S01]  /*09f0*/  LDC R14, c[0x0][0x608] ;  /* 0x00018200ff0e7b82 */ /* 0x000f220000000800 */
[----:B------:R-:W-:-:S05]  /*0a00*/  IMAD.IADD R7, R3, 0x1, R7 ;  /* 0x0000000103077824 */ /* 0x000fca00078e0207 */
[--C-:B0-----:R-:W-:Y:S01]  /*0a10*/  SHF.R.U64 R12, R2, R10, R7.reuse ;  /* 0x0000000a020c7219 */ /* 0x101fe20000001207 */
[----:B--2---:R-:W-:Y:S01]  /*0a20*/  IMAD.MOV R3, RZ, RZ, -R0 ;  /* 0x000000ffff037224 */ /* 0x004fe200078e0a00 */
[----:B------:R-:W0:Y:S01]  /*0a30*/  LDC R9, c[0x0][0x658] ;  /* 0x00019600ff097b82 */ /* 0x000e220000000800 */
[----:B-1----:R-:W-:Y:S02]  /*0a40*/  ISETP.NE.U32.AND P0, PT, R20, RZ, PT ;  /* 0x000000ff1400720c */ /* 0x002fe40003f05070 */
[----:B------:R-:W-:Y:S02]  /*0a50*/  I2FP.F32.U32 R2, R6 ;  /* 0x0000000600027245 */ /* 0x000fe40000201000 */
[----:B------:R-:W-:Y:S02]  /*0a60*/  ISETP.NE.AND.EX P0, PT, R21, RZ, PT, P0 ;  /* 0x000000ff1500720c */ /* 0x000fe40003f05300 */
[----:B------:R-:W-:Y:S01]  /*0a70*/  SHF.R.U32.HI R7, RZ, R10, R7 ;  /* 0x0000000aff077219 */ /* 0x000fe20000011607 */
[----:B------:R-:W1:Y:S01]  /*0a80*/  LDC R13, c[0x0][0x148] ;  /* 0x00005200ff0d7b82 */ /* 0x000e620000000800 */
[----:B---3--:R-:W-:-:S02]  /*0a90*/  IMAD R0, R5, R3, R4 ;  /* 0x0000000305007224 */ /* 0x008fc400078e0204 */
[----:B------:R-:W-:Y:S01]  /*0aa0*/  FMUL R3, R2, UR4 ;  /* 0x0000000402037c20 */ /* 0x000fe20008400000 */
[----:B------:R-:W-:-:S03]  /*0ab0*/  IMAD.MOV.U32 R2, RZ, RZ, -0x1 ;  /* 0xffffffffff027424 */ /* 0x000fc600078e00ff */
[----:B------:R2:W3:Y:S01]  /*0ac0*/  F2I.U32.TRUNC.NTZ R11, R3 ;  /* 0x00000003000b7305 */ /* 0x0004e2000020f000 */
[----:B------:R-:W1:Y:S01]  /*0ad0*/  LDC R17, c[0x0][0x600] ;  /* 0x00018000ff117b82 */ /* 0x000e620000000800 */
[-CC-:B----4-:R-:W-:Y:S02]  /*0ae0*/  SHF.R.U64 R25, R12, R14.reuse, R7.reuse ;  /* 0x0000000e0c197219 */ /* 0x190fe40000001207 */
[----:B------:R-:W-:-:S05]  /*0af0*/  SHF.R.U32.HI R4, RZ, R14, R7 ;  /* 0x0000000eff047219 */ /* 0x000fca0000011607 */
[----:B------:R-:W4:Y:S01]  /*0b00*/  LDC R16, c[0x0][0x648] ;  /* 0x00019200ff107b82 */ /* 0x000f220000000800 */
[-CC-:B0-----:R-:W-:Y:S02]  /*0b10*/  SHF.R.U64 R14, R25, R9.reuse, R4.reuse ;  /* 0x00000009190e7219 */ /* 0x181fe40000001204 */
[-C--:B------:R-:W-:Y:S02]  /*0b20*/  SHF.L.U32 R2, R2, R9.reuse, RZ ;  /* 0x0000000902027219 */ /* 0x080fe400000006ff */
[-C--:B------:R-:W-:Y:S02]  /*0b30*/  SHF.R.U32.HI R4, RZ, R9.reuse, R4 ;  /* 0x00000009ff047219 */ /* 0x080fe40000011604 */
[----:B------:R-:W-:Y:S01]  /*0b40*/  LOP3.LUT R10, RZ, R2, RZ, 0x33, !PT ;  /* 0x00000002ff0a7212 */ /* 0x000fe200078e33ff */
[----:B------:R-:W0:Y:S01]  /*0b50*/  LDC R23, c[0x0][0x638] ;  /* 0x00018e00ff177b82 */ /* 0x000e220000000800 */
[----:B------:R-:W-:Y:S01]  /*0b60*/  SHF.L.U32 R7, R8, R9, RZ ;  /* 0x0000000908077219 */ /* 0x000fe200000006ff */
[----:B------:R-:W-:-:S02]  /*0b70*/  IMAD.MOV.U32 R2, RZ, RZ, R14 ;  /* 0x000000ffff027224 */ /* 0x000fc400078e000e */
[----:B--2---:R-:W-:-:S04]  /*0b80*/  IMAD.MOV.U32 R3, RZ, RZ, R4 ;  /* 0x000000ffff037224 */ /* 0x004fc800078e0004 */
[----:B------:R-:W2:Y:S01]  /*0b90*/  LDC R22, c[0x0][0x610] ;  /* 0x00018400ff167b82 */ /* 0x000ea20000000800 */
[----:B---3--:R-:W-:Y:S05]  /*0ba0*/  @!P0 BRA `(.L_x_7) ;  /* 0x0000000000288947 */ /* 0x008fea0003800000 */
[----:B------:R-:W3:Y:S02]  /*0bb0*/  LDC R9, c[0x0][0x64c] ;  /* 0x00019300ff097b82 */ /* 0x000ee40000000800 */
[----:B---3--:R-:W-:-:S05]  /*0bc0*/  IADD3 R9, P0, R14, R9, RZ ;  /* 0x000000090e097210 */ /* 0x008fca0007f1e0ff */
        /* <DEDUP_REMOVED lines=8> */
.L_x_7:
[----:B----4-:R-:W-:Y:S01]  /*0c50*/  SHF.R.U64 R2, R2, R16, R3 ;  /* 0x0000001002027219 */ /* 0x010fe20000001203 */
[----:B-1----:R-:W-:Y:S01]  /*0c60*/  VIADD R3, R17, 0xffffffff ;  /* 0xffffffff11037836 */ /* 0x002fe20000000000 */
[----:B------:R-:W-:Y:S01]  /*0c70*/  LOP3.LUT R10, R25, R10, RZ, 0xc0, !PT ;  /* 0x0000000a190a7212 */ /* 0x000fe200078ec0ff */
[----:B------:R-:W-:Y:S02]  /*0c80*/  IMAD.MOV R11, RZ, RZ, -R11 ;  /* 0x000000ffff0b7224 */ /* 0x000fe400078e0a0b */
[----:B------:R-:W-:Y:S01]  /*0c90*/  IMAD.MOV R4, RZ, RZ, -R2 ;  /* 0x000000ffff047224 */ /* 0x000fe200078e0a02 */
[----:B------:R-:W-:Y:S01]  /*0ca0*/  LOP3.LUT R3, R12, R3, RZ, 0xc0, !PT ;  /* 0x000000030c037212 */ /* 0x000fe200078ec0ff */
[----:B------:R-:W-:Y:S02]  /*0cb0*/  IMAD R7, R7, R2, R10 ;  /* 0x0000000207077224 */ /* 0x000fe400078e020a */
[----:B------:R-:W-:Y:S02]  /*0cc0*/  @P3 IMAD R0, R13, R11, R6 ;  /* 0x0000000b0d003224 */ /* 0x000fe400078e0206 */
[----:B0-----:R-:W-:-:S02]  /*0cd0*/  IMAD R2, R4, R23, R14 ;  /* 0x0000001704027224 */ /* 0x001fc400078e020e */
[----:B--2---:R-:W-:Y:S02]  /*0ce0*/  IMAD R22, R7, R22, R0 ;  /* 0x0000001607167224 */ /* 0x004fe400078e0200 */
[----:B------:R-:W-:Y:S02]  /*0cf0*/  IMAD R3, R2, R17, R3 ;  /* 0x0000001102037224 */ /* 0x000fe400078e0203 */
[----:B------:R-:W-:Y:S02]  /*0d00*/  IMAD.MOV.U32 R0, RZ, RZ, 0x1 ;  /* 0x00000001ff007424 */ /* 0x000fe400078e00ff */
[----:B------:R-:W-:Y:S01]  /*0d10*/  IMAD.MOV.U32 R23, RZ, RZ, R18 ;  /* 0x000000ffff177224 */ /* 0x000fe200078e0012 */
[----:B------:R-:W-:Y:S02]  /*0d20*/  SEL R152, R3, R22, !P3 ;  /* 0x0000001603987207 */ /* 0x000fe40005800000 */
[----:B------:R-:W-:-:S07]  /*0d30*/  SEL R22, R22, R3, !P3 ;  /* 0x0000000316167207 */ /* 0x000fce0005800000 */
.L_x_5:
[----:B------:R-:W-:-:S08]  /*0d40*/  NOP ;  /* 0x0000000000007918 */ /* 0x000fd00000000000 */
[----:B------:R-:W0:Y:S02]  /*0d50*/  USETMAXREG.TRY_ALLOC.CTAPOOL UP0, 0xf0 ;  /* 0x000000f0000079c8 */ /* 0x000e240008000600 */
[----:B0-----:R-:W-:-:S13]  /*0d60*/  PLOP3.LUT P0, PT, PT, PT, UP0, 0x80, 0x0 ;  /* 0x000000000000781c */ /* 0x001fda0003f0f008 */
[----:B------:R-:W-:Y:S05]  /*0d70*/  @!P0 BRA `(.L_x_5) ;  /* 0xfffffffc00f08947 */ /* 0x000fea000383ffff */
[----:B------:R-:W-:Y:S01]  /*0d80*/  ULDC.64 UR4, c[0x0][0x598] ;  /* 0x0001660000047ab9 */ /* 0x000fe20000000a00 */
[----:B------:R-:W-:Y:S01]  /*0d90*/  ULDC.64 UR36, c[0x0][0x208] ;  /* 0x0000820000247ab9 */ /* 0x000fe20000000a00 */
[----:B------:R-:W-:-:S04]  /*0da0*/  ISETP.NE.U32.AND P0, PT, RZ, UR4, PT ;  /* 0x00000004ff007c0c */ /* 0x000fc8000bf05070 */
[----:B------:R-:W-:-:S13]  /*0db0*/  ISETP.NE.AND.EX P0, PT, RZ, UR5, PT, P0 ;  /* 0x00000005ff007c0c */ /* 0x000fda000bf05300 */
[----:B------:R-:W-:Y:S05]  /*0dc0*/  @!P0 BRA `(.L_x_8) ;  /* 0x00000000001c8947 */ /* 0x000fea0003800000 */
[----:B------:R-:W0:Y:S02]  /*0dd0*/  LDC.64 R2, c[0x0][0x598] ;  /* 0x00016600ff027b82 */ /* 0x000e240000000a00 */
[----:B0-----:R-:W2:Y:S02]  /*0de0*/  LDG.E.64 R2, desc[UR36][R2.64] ;  /* 0x0000002402027981 */ /* 0x001ea4000c1e1b00 */
[----:B--2---:R-:W-:-:S04]  /*0df0*/  ISETP.NE.U32.AND P0, PT, R2, RZ, PT ;  /* 0x000000ff0200720c */ /* 0x004fc80003f05070 */
[----:B------:R-:W-:-:S13]  /*0e00*/  ISETP.NE.AND.EX P0, PT, R3, RZ, PT, P0 ;  /* 0x000000ff0300720c */ /* 0x000fda0003f05300 */
[----:B------:R-:W-:Y:S05]  /*0e10*/  @!P0 BRA `(.L_x_8) ;  /* 0x0000000000088947 */ /* 0x000fea0003800000 */
[----:B------:R0:W5:Y:S01]  /*0e20*/  LD.E R17, desc[UR36][R2.64] ;  /* 0x0000002402117980 */ /* 0x000162000c101900 */
[----:B------:R-:W-:Y:S05]  /*0e30*/  BRA `(.L_x_9) ;  /* 0x0000000000247947 */ /* 0x000fea0003800000 */
.L_x_8:
[----:B------:R-:W-:Y:S02]  /*0e40*/  ULDC.64 UR4, c[0x0][0x588] ;  /* 0x0001620000047ab9 */ /* 0x000fe40000000a00 */
[----:B------:R-:W-:-:S04]  /*0e50*/  ISETP.NE.U32.AND P0, PT, RZ, UR4, PT ;  /* 0x00000004ff007c0c */ /* 0x000fc8000bf05070 */
[----:B------:R-:W-:-:S13]  /*0e60*/  ISETP.NE.AND.EX P0, PT, RZ, UR5, PT, P0 ;  /* 0x00000005ff007c0c */ /* 0x000fda000bf05300 */
[----:B------:R-:W-:Y:S05]  /*0e70*/  @!P0 BRA `(.L_x_10) ;  /* 0x00000000000c8947 */ /* 0x000fea0003800000 */
[----:B------:R-:W0:Y:S02]  /*0e80*/  LDC.64 R2, c[0x0][0x588] ;  /* 0x00016200ff027b82 */ /* 0x000e240000000a00 */
[----:B0-----:R1:W5:Y:S01]  /*0e90*/  LDG.E R17, desc[UR36][R2.64] ;  /* 0x0000002402117981 */ /* 0x001362000c1e1900 */
[----:B------:R-:W-:Y:S05]  /*0ea0*/  BRA `(.L_x_9) ;  /* 0x0000000000087947 */ /* 0x000fea0003800000 */
.L_x_10:
[----:B------:R-:W-:Y:S02]  /*0eb0*/  ULDC UR4, c[0x0][0x580] ;  /* 0x0001600000047ab9 */ /* 0x000fe40000000800 */
[----:B------:R-:W-:-:S07]  /*0ec0*/  IMAD.U32 R17, RZ, RZ, UR4 ;  /* 0x00000004ff117e24 */ /* 0x000fce000f8e00ff */
.L_x_9:
[----:B------:R-:W-:Y:S02]  /*0ed0*/  ULDC.64 UR4, c[0x0][0x5a0] ;  /* 0x0001680000047ab9 */ /* 0x000fe40000000a00 */
[----:B------:R-:W-:-:S04]  /*0ee0*/  ISETP.NE.U32.AND P0, PT, RZ, UR4, PT ;  /* 0x00000004ff007c0c */ /* 0x000fc8000bf05070 */
[----:B------:R-:W-:-:S13]  /*0ef0*/  ISETP.NE.AND.EX P0, PT, RZ, UR5, PT, P0 ;  /* 0x00000005ff007c0c */ /* 0x000fda000bf05300 */
[----:B------:R-:W-:Y:S05]  /*0f00*/  @!P0 BRA `(.L_x_11) ;  /* 0x00000000001c8947 */ /* 0x000fea0003800000 */
[----:B01----:R-:W0:Y:S02]  /*0f10*/  LDC.64 R2, c[0x0][0x5a0] ;  /* 0x00016800ff027b82 */ /* 0x003e240000000a00 */
[----:B0-----:R-:W2:Y:S02]  /*0f20*/  LDG.E.64 R2, desc[UR36][R2.64] ;  /* 0x0000002402027981 */ /* 0x001ea4000c1e1b00 */
[----:B--2---:R-:W-:-:S04]  /*0f30*/  ISETP.NE.U32.AND P0, PT, R2, RZ, PT ;  /* 0x000000ff0200720c */ /* 0x004fc80003f05070 */
[----:B------:R-:W-:-:S13]  /*0f40*/  ISETP.NE.AND.EX P0, PT, R3, RZ, PT, P0 ;  /* 0x000000ff0300720c */ /* 0x000fda0003f05300 */
[----:B------:R-:W-:Y:S05]  /*0f50*/  @!P0 BRA `(.L_x_11) ;  /* 0x0000000000088947 */ /* 0x000fea0003800000 */
[----:B------:R0:W5:Y:S01]  /*0f60*/  LD.E R18, desc[UR36][R2.64] ;  /* 0x0000002402127980 */ /* 0x000162000c101900 */
[----:B------:R-:W-:Y:S05]  /*0f70*/  BRA `(.L_x_12) ;  /* 0x0000000000247947 */ /* 0x000fea0003800000 */
.L_x_11:
[----:B------:R-:W-:Y:S02]  /*0f80*/  ULDC.64 UR4, c[0x0][0x590] ;  /* 0x0001640000047ab9 */ /* 0x000fe40000000a00 */
[----:B------:R-:W-:-:S04]  /*0f90*/  ISETP.NE.U32.AND P0, PT, RZ, UR4, PT ;  /* 0x00000004ff007c0c */ /* 0x000fc8000bf05070 */
[----:B------:R-:W-:-:S13]  /*0fa0*/  ISETP.NE.AND.EX P0, PT, RZ, UR5, PT, P0 ;  /* 0x00000005ff007c0c */ /* 0x000fda000bf05300 */
[----:B------:R-:W-:Y:S05]  /*0fb0*/  @!P0 BRA `(.L_x_13) ;  /* 0x00000000000c8947 */ /* 0x000fea0003800000 */
[----:B01----:R-:W0:Y:S02]  /*0fc0*/  LDC.64 R2, c[0x0][0x590] ;  /* 0x00016400ff027b82 */ /* 0x003e240000000a00 */
[----:B0-----:R1:W5:Y:S01]  /*0fd0*/  LDG.E R18, desc[UR36][R2.64] ;  /* 0x0000002402127981 */ /* 0x001362000c1e1900 */
[----:B------:R-:W-:Y:S05]  /*0fe0*/  BRA `(.L_x_12) ;  /* 0x0000000000087947 */ /* 0x000fea0003800000 */
.L_x_13:
[----:B------:R-:W-:Y:S02]  /*0ff0*/  ULDC UR4, c[0x0][0x584] ;  /* 0x0001610000047ab9 */ /* 0x000fe40000000800 */
[----:B------:R-:W-:-:S07]  /*1000*/  IMAD.U32 R18, RZ, RZ, UR4 ;  /* 0x00000004ff127e24 */ /* 0x000fce000f8e00ff */
.L_x_12:
[----:B------:R-:W-:-:S13]  /*1010*/  LOP3.LUT P0, RZ, R0, 0xff, RZ, 0xc0, !PT ;  /* 0x000000ff00ff7812 */ /* 0x000fda000780c0ff */
[----:B------:R-:W-:Y:S05]  /*1020*/  @!P0 EXIT ;  /* 0x000000000000894d */ /* 0x000fea0003800000 */
[----:B------:R-:W-:Y:S01]  /*1030*/  ULDC UR4, c[0x0][0x28c] ;  /* 0x0000a30000047ab9 */ /* 0x000fe20000000800 */
[----:B------:R-:W-:Y:S01]  /*1040*/  UMOV UR38, URZ ;  /* 0x0000003f00267c82 */ /* 0x000fe20008000000 */
[----:B------:R-:W-:Y:S01]  /*1050*/  UIADD3 UR4, UR4, 0x1f, URZ ;  /* 0x0000001f04047890 */ /* 0x000fe2000fffe03f */
[----:B------:R-:W-:-:S03]  /*1060*/  UMOV UR39, URZ ;  /* 0x0000003f00277c82 */ /* 0x000fc60008000000 */
[----:B------:R-:W-:-:S04]  /*1070*/  USHF.R.S32.HI UR5, URZ, 0x1f, UR4 ;  /* 0x0000001f3f057899 */ /* 0x000fc80008011404 */
[----:B------:R-:W-:-:S04]  /*1080*/  ULEA.HI UR5, UR5, UR4, URZ, 0x5 ;  /* 0x0000000405057291 */ /* 0x000fc8000f8f283f */
[----:B------:R-:W-:-:S12]  /*1090*/  USHF.R.S32.HI UR40, URZ, 0x5, UR5 ;  /* 0x000000053f287899 */ /* 0x000fd80008011405 */
.L_x_547:
[----:B------:R-:W2:Y:S01]  /*10a0*/  S2R R0, SR_TID.X ;  /* 0x0000000000007919 */ /* 0x000ea20000002100 */
[----:B------:R-:W3:Y:S01]  /*10b0*/  S2UR UR7, SR_CgaCtaId ;  /* 0x00000000000779c3 */ /* 0x000ee20000008800 */
[----:B------:R-:W-:Y:S02]  /*10c0*/  UMOV UR6, 0x400 ;  /* 0x0000040000067882 */ /* 0x000fe40000000000 */
[----:B---3--:R-:W-:Y:S01]  /*10d0*/  ULEA UR6, UR7, UR6, 0x18 ;  /* 0x0000000607067291 */ /* 0x008fe2000f8ec03f */
[----:B--2---:R-:W-:-:S04]  /*10e0*/  LOP3.LUT R0, R0, 0x80, RZ, 0xc0, !PT ;  /* 0x0000008000007812 */ /* 0x004fc800078ec0ff */
[----:B------:R-:W-:-:S06]  /*10f0*/  SHF.R.U32.HI R0, RZ, 0x7, R0 ;  /* 0x00000007ff007819 */ /* 0x000fcc0000011600 */
[----:B------:R-:W2:Y:S02]  /*1100*/  SHFL.IDX PT, R0, R0, RZ, 0x1f ;  /* 0x00001fff00007589 */ /* 0x000ea400000e0000 */
[----:B--2---:R-:W-:-:S13]  /*1110*/  R2UR UR4, R0 ;  /* 0x00000000000472ca */ /* 0x004fda00000e0000 */
[----:B------:R-:W-:-:S04]  /*1120*/  ULEA.HI UR5, UR4, UR4, URZ, 0x1 ;  /* 0x0000000404057291 */ /* 0x000fc8000f8f083f */
[----:B------:R-:W-:-:S04]  /*1130*/  ULOP3.LUT UR5, UR5, 0x1ffffe, URZ, 0xc0, !UPT ;  /* 0x001ffffe05057892 */ /* 0x000fc8000f8ec03f */
[----:B------:R-:W-:-:S03]  /*1140*/  UIADD3 UR5, UR4, -UR5, URZ ;  /* 0x8000000504057290 */ /* 0x000fc6000fffe03f */
[----:B------:R-:W-:Y:S01]  /*1150*/  ULDC UR4, c[0x0][0x28c] ;  /* 0x0000a30000047ab9 */ /* 0x000fe20000000800 */
[----:B------:R-:W-:Y:S01]  /*1160*/  ULEA UR5, UR5, UR6, 0xb ;  /* 0x0000000605057291 */ /* 0x000fe2000f8e583f */
[----:B------:R-:W-:-:S03]  /*1170*/  ISETP.LT.AND P0, PT, RZ, UR4, PT ;  /* 0x00000004ff007c0c */ /* 0x000fc6000bf01270 */
[----:B------:R-:W-:-:S04]  /*1180*/  UIADD3 UR5, UR5, 0x180, URZ ;  /* 0x0000018005057890 */ /* 0x000fc8000fffe03f */
[----:B------:R-:W-:-:S04]  /*1190*/  USHF.R.U32.HI UR5, URZ, 0x4, UR5 ;  /* 0x000000043f057899 */ /* 0x000fc80008011605 */
[----:B------:R-:W-:Y:S02]  /*11a0*/  ULOP3.LUT UR41, UR5, 0x3fff, URZ, 0xc0, !UPT ;  /* 0x00003fff05297892 */ /* 0x000fe4000f8ec03f */
[----:B------:R-:W-:Y:S10]  /*11b0*/  @P0 BRA `(.L_x_14) ;  /* 0x0000000000400947 */ /* 0x000ff40003800000 */
[----:B------:R-:W-:Y:S01]  /*11c0*/  MOV R0, 0x0 ;  /* 0x0000000000007802 */ /* 0x000fe20000000f00 */
[----:B------:R-:W-:Y:S01]  /*11d0*/  ULDC.64 UR4, c[0x4][0x68] ;  /* 0x01001a0000047ab9 */ /* 0x000fe20000000a00 */
[----:B------:R-:W-:Y:S01]  /*11e0*/  ULDC.64 UR6, c[0x4][0x8] ;  /* 0x0100020000067ab9 */ /* 0x000fe20000000a00 */
[----:B------:R-:W-:Y:S01]  /*11f0*/  IMAD.U32 R4, RZ, RZ, UR4 ;  /* 0x00000004ff047e24 */ /* 0x000fe2000f8e00ff */
[----:B01----:R0:W1:Y:S01]  /*1200*/  LDC.64 R2, c[0x4][R0] ;  /* 0x0100000000027b82 */ /* 0x0030620000000a00 */
[----:B------:R-:W-:Y:S01]  /*1210*/  IMAD.U32 R5, RZ, RZ, UR5 ;  /* 0x00000005ff057e24 */ /* 0x000fe2000f8e00ff */
[----:B------:R-:W-:Y:S01]  /*1220*/  ULDC.64 UR4, c[0x4][0x70] ;  /* 0x01001c0000047ab9 */ /* 0x000fe20000000a00 */
[----:B------:R-:W-:Y:S02]  /*1230*/  IMAD.U32 R10, RZ, RZ, UR6 ;  /* 0x00000006ff0a7e24 */ /* 0x000fe4000f8e00ff */
[----:B------:R-:W-:Y:S02]  /*1240*/  IMAD.U32 R6, RZ, RZ, UR4 ;  /* 0x00000004ff067e24 */ /* 0x000fe4000f8e00ff */
[----:B------:R-:W-:-:S02]  /*1250*/  IMAD.U32 R7, RZ, RZ, UR5 ;  /* 0x00000005ff077e24 */ /* 0x000fc4000f8e00ff */
[----:B------:R-:W-:Y:S02]  /*1260*/  IMAD.U32 R11, RZ, RZ, UR7 ;  /* 0x00000007ff0b7e24 */ /* 0x000fe4000f8e00ff */
[----:B------:R-:W-:Y:S02]  /*1270*/  IMAD.MOV.U32 R8, RZ, RZ, 0x1e1 ;  /* 0x000001e1ff087424 */ /* 0x000fe400078e00ff */
[----:B------:R-:W-:Y:S02]  /*1280*/  IMAD.MOV.U32 R12, RZ, RZ, 0x1 ;  /* 0x00000001ff0c7424 */ /* 0x000fe400078e00ff */
[----:B0-----:R-:W-:-:S07]  /*1290*/  IMAD.MOV.U32 R13, RZ, RZ, RZ ;  /* 0x000000ffff0d7224 */ /* 0x001fce00078e00ff */
[----:B------:R-:W-:-:S07]  /*12a0*/  LEPC R20, `(.L_x_14) ;  /* 0x000000001014794e */ /* 0x000fce0000000000 */
[----:B-1---5:R-:W-:Y:S05]  /*12b0*/  CALL.ABS.NOINC R2 ;  /* 0x0000000002007343 */ /* 0x022fea0003c00000 */
.L_x_14:
[----:B------:R-:W-:-:S04]  /*12c0*/  LOP3.LUT R0, R19, 0x1, RZ, 0xfc, !PT ;  /* 0x0000000113007812 */ /* 0x000fc800078efcff */
[----:B------:R-:W-:-:S13]  /*12d0*/  ISETP.NE.AND P0, PT, R0, 0x3, PT ;  /* 0x000000030000780c */ /* 0x000fda0003f05270 */
[----:B------:R-:W-:Y:S05]  /*12e0*/  @!P0 BRA `(.L_x_15) ;  /* 0x0000000000048947 */ /* 0x000fea0003800000 */
[----:B------:R-:W-:Y:S01]  /*12f0*/  BPT.TRAP 0x1 ;  /* 0x000000040000795c */ /* 0x000fe20000300000 */
.L_x_15:
[----:B------:R-:W2:Y:S01]  /*1300*/  S2UR UR5, SR_CgaCtaId ;  /* 0x00000000000579c3 */ /* 0x000ea20000008800 */
[----:B------:R-:W-:Y:S01]  /*1310*/  UMOV UR4, 0x400 ;  /* 0x0000040000047882 */ /* 0x000fe20000000000 */
[----:B01----:R-:W-:Y:S02]  /*1320*/  IMAD.U32 R2, RZ, RZ, UR38 ;  /* 0x00000026ff027e24 */ /* 0x003fe4000f8e00ff */
[----:B------:R-:W-:-:S03]  /*1330*/  IMAD.U32 R3, RZ, RZ, UR39 ;  /* 0x00000027ff037e24 */ /* 0x000fc6000f8e00ff */
[----:B------:R-:W-:Y:S01]  /*1340*/  SHF.L.U32 R2, R2, 0x1f, RZ ;  /* 0x0000001f02027819 */ /* 0x000fe200000006ff */
[----:B--2---:R-:W-:-:S06]  /*1350*/  ULEA UR4, UR5, UR4, 0x18 ;  /* 0x0000000405047291 */ /* 0x004fcc000f8ec03f */
[----:B------:R-:W-:-:S04]  /*1360*/  IMAD.U32 R0, RZ, RZ, UR4 ;  /* 0x00000004ff007e24 */ /* 0x000fc8000f8e00ff */
[----:B------:R-:W-:-:S04]  /*1370*/  IMAD R3, R3, 0x8, R0 ;  /* 0x0000000803037824 */ /* 0x000fc800078e0200 */
[----:B------:R0:W1:Y:S01]  /*1380*/  SYNCS.PHASECHK.TRANS64.TRYWAIT P1, [R3+URZ], R2 ;  /* 0x00000002030075a7 */ /* 0x000062000802017f */
[----:B------:R-:W-:Y:S05]  /*1390*/  @!P0 BRA `(.L_x_16) ;  /* 0x0000000000048947 */ /* 0x000fea0003800000 */
[----:B------:R-:W-:Y:S01]  /*13a0*/  BPT.TRAP 0x1 ;  /* 0x000000040000795c */ /* 0x000fe20000300000 */
.L_x_16:
[----:B-1----:R-:W-:Y:S05]  /*13b0*/  @P1 BRA `(.L_x_17) ;  /* 0x0000000000081947 */ /* 0x002fea0003800000 */
[----:B------:R-:W1:Y:S02]  /*13c0*/  SYNCS.PHASECHK.TRANS64.TRYWAIT P1, [R3+URZ], R2 ;  /* 0x00000002030075a7 */ /* 0x000e64000802017f */
[----:B-1----:R-:W-:Y:S05]  /*13d0*/  @!P1 BRA `(.L_x_18) ;  /* 0x0000011c00089947 */ /* 0x002fea0003800000 */
.L_x_17:
[----:B------:R-:W-:-:S04]  /*13e0*/  UISETP.LT.AND UP0, UPT, UR40, 0x1, UPT ;  /* 0x000000012800788c */ /* 0x000fc8000bf01270 */
[----:B------:R-:W-:-:S06]  /*13f0*/  USEL UR4, UR40, 0x1, UP0 ;  /* 0x0000000128047887 */ /* 0x000fcc0008000000 */
[----:B------:R-:W-:Y:S01]  /*1400*/  IMAD.U32 R4, RZ, RZ, UR4 ;  /* 0x00000004ff047e24 */ /* 0x000fe2000f8e00ff */
[----:B------:R-:W-:Y:S05]  /*1410*/  WARPSYNC.ALL ;  /* 0x0000000000007948 */ /* 0x000fea0003800000 */
[----:B------:R-:W-:-:S04]  /*1420*/  IADD3 R4, -R4, UR40, RZ ;  /* 0x0000002804047c10 */ /* 0x000fc8000fffe1ff */
[----:B------:R-:W-:Y:S02]  /*1430*/  ISETP.GE.AND P1, PT, R4, 0x1, PT ;  /* 0x000000010400780c */ /* 0x000fe40003f26270 */
[----:B------:R-:W-:Y:S01]  /*1440*/  R2UR UR4, R0 ;  /* 0x00000000000472ca */ /* 0x000fe200000e0000 */
[----:B------:R-:W-:Y:S01]  /*1450*/  ULOP3.LUT UR41, UR41, 0x10000, URZ, 0xfc, !UPT ;  /* 0x0001000029297892 */ /* 0x000fe2000f8efc3f */
[----:B------:R-:W-:Y:S01]  /*1460*/  WARPGROUP.ARRIVE ;  /* 0x00000000000079c5 */ /* 0x000fe20000000000 */
[----:B------:R-:W-:Y:S01]  /*1470*/  UMOV UR5, 0xc0000010 ;  /* 0xc000001000057882 */ /* 0x000fe20000000000 */
[----:B------:R-:W-:-:S09]  /*1480*/  UMOV UR7, 0xc0000010 ;  /* 0xc000001000077882 */ /* 0x000fd20000000000 */
[----:B------:R-:W-:-:S04]  /*1490*/  UIADD3 UR4, UR4, 0xb180, URZ ;  /* 0x0000b18004047890 */ /* 0x000fc8000fffe03f */
[----:B------:R-:W-:-:S04]  /*14a0*/  USHF.R.U32.HI UR4, URZ, 0x4, UR4 ;  /* 0x000000043f047899 */ /* 0x000fc80008011604 */
[----:B------:R-:W-:-:S04]  /*14b0*/  ULOP3.LUT UR4, UR4, 0x3fff, URZ, 0xc0, !UPT ;  /* 0x00003fff04047892 */ /* 0x000fc8000f8ec03f */
[----:B------:R-:W-:Y:S02]  /*14c0*/  ULOP3.LUT UR9, UR4, 0x10000, URZ, 0xfc, !UPT ;  /* 0x0001000004097892 */ /* 0x000fe4000f8efc3f */
[----:B------:R-:W-:Y:S02]  /*14d0*/  ULEA UR4, UR39, UR41, 0x8 ;  /* 0x0000002927047291 */ /* 0x000fe4000f8e403f */
[----:B------:R-:W-:-:S09]  /*14e0*/  ULEA UR6, UR39, UR9, 0xa ;  /* 0x0000000927067291 */ /* 0x000fd2000f8e503f */
[----:B------:R-:W-:Y:S01]  /*14f0*/  IGMMA.64x256x32.S8.S8 R24, gdesc[UR4], RZ, !UPT, gsb0 ;  /* 0x06600000041879f1 */ /* 0x000fe2000c0410ff */
[----:B------:R-:W-:Y:S01]  /*1500*/  UIADD3 UR6, UR6, 0x200, URZ ;  /* 0x0000020006067890 */ /* 0x000fe2000fffe03f */
[----:B------:R-:W-:Y:S01]  /*1510*/  UMOV UR7, 0xc0000010 ;  /* 0xc000001000077882 */ /* 0x000fe20000000000 */
[----:B------:R-:W-:Y:S02]  /*1520*/  WARPGROUP.DEPBAR.LE gsb0, 0x0 ;  /* 0x00008000000079c5 */ /* 0x000fe40000010000 */
[----:B------:R-:W-:Y:S04]  /*1530*/  STL.64 [R1], R24 ;  /* 0x0000001801007387 */ /* 0x000fe80000100a00 */
[----:B------:R-:W-:Y:S04]  /*1540*/  STL.64 [R1+0x8], R26 ;  /* 0x0000081a01007387 */ /* 0x000fe80000100a00 */
        /* <DEDUP_REMOVED lines=61> */
[----:B------:R2:W-:Y:S02]  /*1920*/  STL.64 [R1+0x1f8], R150 ;  /* 0x0001f89601007387 */ /* 0x0005e40000100a00 */
[----:B--2---:R-:W-:-:S06]  /*1930*/  WARPGROUP.ARRIVE ;  /* 0x00000000000079c5 */ /* 0x004fcc0000000000 */
[----:B------:R-:W-:Y:S03]  /*1940*/  IGMMA.64x256x32.S8.S8 R24, gdesc[UR4], RZ, !UPT, gsb0 ;  /* 0x06600000041879f1 */ /* 0x000fe6000c0410ff */
[----:B------:R-:W-:Y:S02]  /*1950*/  WARPGROUP.DEPBAR.LE gsb0, 0x0 ;  /* 0x00008000000079c5 */ /* 0x000fe40000010000 */
[----:B------:R-:W-:Y:S05]  /*1960*/  @!P1 BRA `(.L_x_19) ;  /* 0x0000000c00909947 */ /* 0x000fea0003800000 */
[----:B------:R-:W-:Y:S02]  /*1970*/  UIADD3 UR4, UR39, 0x1, URZ ;  /* 0x0000000127047890 */ /* 0x000fe4000fffe03f */
[----:B01----:R-:W-:Y:S02]  /*1980*/  IMAD.U32 R2, RZ, RZ, UR39 ;  /* 0x00000027ff027e24 */ /* 0x003fe4000f8e00ff */
[----:B------:R-:W-:-:S04]  /*1990*/  UISETP.NE.AND UP0, UPT, UR4, 0xb, UPT ;  /* 0x0000000b0400788c */ /* 0x000fc8000bf05270 */
[----:B------:R-:W-:Y:S02]  /*19a0*/  USEL UR5, URZ, 0x1, UP0 ;  /* 0x000000013f057887 */ /* 0x000fe40008000000 */
[----:B------:R-:W-:Y:S02]  /*19b0*/  USEL UR8, UR4, URZ, UP0 ;  /* 0x0000003f04087287 */ /* 0x000fe40008000000 */
[----:B------:R-:W-:-:S06]  /*19c0*/  ULOP3.LUT UR5, UR38, UR5, URZ, 0x3c, !UPT ;  /* 0x0000000526057292 */ /* 0x000fcc000f8e3c3f */
[----:B------:R-:W-:-:S07]  /*19d0*/  IMAD.U32 R3, RZ, RZ, UR5 ;  /* 0x00000005ff037e24 */ /* 0x000fce000f8e00ff */
.L_x_26:
[----:B0----5:R-:W-:Y:S05]  /*19e0*/  @!P0 BRA `(.L_x_20) ;  /* 0x0000000000048947 */ /* 0x021fea0003800000 */
[----:B------:R-:W-:Y:S01]  /*19f0*/  BPT.TRAP 0x1 ;  /* 0x000000040000795c */ /* 0x000fe20000300000 */
.L_x_20:
[----:B------:R-:W0:Y:S01]  /*1a00*/  S2UR UR5, SR_CgaCtaId ;  /* 0x00000000000579c3 */ /* 0x000e220000008800 */
[----:B------:R-:W-:Y:S01]  /*1a10*/  UMOV UR4, 0x400 ;  /* 0x0000040000047882 */ /* 0x000fe20000000000 */
[----:B------:R-:W-:Y:S01]  /*1a20*/  IMAD.U32 R5, RZ, RZ, UR8 ;  /* 0x00000008ff057e24 */ /* 0x000fe2000f8e00ff */
[----:B------:R-:W-:Y:S01]  /*1a30*/  SHF.L.U32 R6, R3, 0x1f, RZ ;  /* 0x0000001f03067819 */ /* 0x000fe200000006ff */
[----:B0-----:R-:W-:-:S06]  /*1a40*/  ULEA UR4, UR5, UR4, 0x18 ;  /* 0x0000000405047291 */ /* 0x001fcc000f8ec03f */
[----:B------:R-:W-:-:S04]  /*1a50*/  IMAD.U32 R0, RZ, RZ, UR4 ;  /* 0x00000004ff007e24 */ /* 0x000fc8000f8e00ff */
[----:B------:R-:W-:-:S04]  /*1a60*/  IMAD R5, R5, 0x8, R0 ;  /* 0x0000000805057824 */ /* 0x000fc800078e0200 */
[----:B------:R0:W1:Y:S01]  /*1a70*/  SYNCS.PHASECHK.TRANS64.TRYWAIT P1, [R5+URZ], R6 ;  /* 0x00000006050075a7 */ /* 0x000062000802017f */
[----:B------:R-:W-:Y:S05]  /*1a80*/  @!P0 BRA `(.L_x_21) ;  /* 0x0000000000048947 */ /* 0x000fea0003800000 */
[----:B------:R-:W-:Y:S01]  /*1a90*/  BPT.TRAP 0x1 ;  /* 0x000000040000795c */ /* 0x000fe20000300000 */
.L_x_21:
[----:B-1----:R-:W-:Y:S05]  /*1aa0*/  @P1 BRA `(.L_x_22) ;  /* 0x0000000000081947 */ /* 0x002fea0003800000 */
[----:B------:R-:W1:Y:S02]  /*1ab0*/  SYNCS.PHASECHK.TRANS64.TRYWAIT P1, [R5+URZ], R6 ;  /* 0x00000006050075a7 */ /* 0x000e64000802017f */
[----:B-1----:R-:W-:Y:S05]  /*1ac0*/  @!P1 BRA `(.L_x_23) ;  /* 0x0000011400609947 */ /* 0x002fea0003800000 */
.L_x_22:
[----:B------:R-:W-:Y:S04]  /*1ad0*/  STL [R1+0x2b8], R152 ;  /* 0x0002b89801007387 */ /* 0x000fe80000100800 */
        /* <DEDUP_REMOVED lines=21> */
[----:B------:R2:W-:Y:S04]  /*1c30*/  STL.64 [R1+0x208], R108 ;  /* 0x0002086c01007387 */ /* 0x0005e80000100a00 */
[----:B--2---:R-:W2:Y:S04]  /*1c40*/  LDL.LU.64 R108, [R1] ;  /* 0x00000000016c7983 */ /* 0x004ea80000300a00 */
[----:B------:R-:W2:Y:S04]  /*1c50*/  LDL.LU.64 R110, [R1+0x8] ;  /* 0x00000800016e7983 */ /* 0x000ea80000300a00 */
        /* <DEDUP_REMOVED lines=61> */
[----:B------:R-:W2:Y:S01]  /*2030*/  LDL.LU.64 R234, [R1+0x1f8] ;  /* 0x0001f80001ea7983 */ /* 0x000ea20000300a00 */
[----:B------:R-:W-:-:S02]  /*2040*/  ULEA UR4, UR8, UR41, 0x8 ;  /* 0x0000002908047291 */ /* 0x000fc4000f8e403f */
[----:B------:R-:W-:Y:S01]  /*2050*/  ULEA UR6, UR8, UR9, 0xa ;  /* 0x0000000908067291 */ /* 0x000fe2000f8e503f */
[----:B------:R-:W-:Y:S01]  /*2060*/  UMOV UR5, 0xc0000010 ;  /* 0xc000001000057882 */ /* 0x000fe20000000000 */
[----:B------:R-:W-:Y:S01]  /*2070*/  UMOV UR7, 0xc0000010 ;  /* 0xc000001000077882 */ /* 0x000fe20000000000 */
[----:B--2---:R-:W-:-:S06]  /*2080*/  WARPGROUP.ARRIVE ;  /* 0x00000000000079c5 */ /* 0x004fcc0000000000 */
[----:B------:R-:W-:Y:S03]  /*2090*/  IGMMA.64x256x32.S8.S8 R108, gdesc[UR4], R108, gsb0 ;  /* 0x06600000046c79f1 */ /* 0x000fe6000804106c */
        /* <DEDUP_REMOVED lines=65> */
[----:B--2---:R3:W5:Y:S04]  /*24b0*/  LDL.LU R152, [R1+0x2b8] ;  /* 0x0002b80001987983 */ /* 0x0047680000300800 */
        /* <DEDUP_REMOVED lines=22> */
[----:B------:R-:W-:Y:S01]  /*2620*/  UIADD3 UR6, UR6, 0x200, URZ ;  /* 0x0000020006067890 */ /* 0x000fe2000fffe03f */
[----:B------:R-:W-:Y:S01]  /*2630*/  UMOV UR7, 0xc0000010 ;  /* 0xc000001000077882 */ /* 0x000fe20000000000 */
[----:B--2---:R-:W-:-:S07]  /*2640*/  WARPGROUP.ARRIVE ;  /* 0x00000000000079c5 */ /* 0x004fce0000000000 */
[----:B------:R-:W-:Y:S03]  /*2650*/  IGMMA.64x256x32.S8.S8 R24, gdesc[UR4], R24, gsb0 ;  /* 0x06600000041879f1 */ /* 0x000fe60008041018 */
[----:B------:R-:W-:Y:S02]  /*2660*/  WARPGROUP.DEPBAR.LE gsb0, 0x0 ;  /* 0x00008000000079c5 */ /* 0x000fe40000010000 */
[----:B---3--:R-:W-:Y:S05]  /*2670*/  @!P0 BRA `(.L_x_24) ;  /* 0x0000000000048947 */ /* 0x008fea0003800000 */
[----:B------:R-:W-:Y:S01]  /*2680*/  BPT.TRAP 0x1 ;  /* 0x000000040000795c */ /* 0x000fe20000300000 */
.L_x_24:
[----:B01----:R-:W-:Y:S01]  /*2690*/  IMAD R5, R2, 0x8, R0 ;  /* 0x0000000802057824 */ /* 0x003fe200078e0200 */
[----:B------:R-:W-:-:S03]  /*26a0*/  ISETP.GT.U32.AND P1, PT, R19, 0x1, PT ;  /* 0x000000011300780c */ /* 0x000fc60003f24070 */
[----:B------:R-:W-:-:S05]  /*26b0*/  VIADD R5, R5, 0x58 ;  /* 0x0000005805057836 */ /* 0x000fca0000000000 */
[----:B------:R-:W-:-:S04]  /*26c0*/  PRMT R5, RZ, 0x654, R5 ;  /* 0x00000654ff057816 */ /* 0x000fc80000000005 */
[----:B------:R0:W-:Y:S01]  /*26d0*/  SYNCS.ARRIVE.TRANS64.RED.A1T0 RZ, [R5+URZ], RZ ;  /* 0x000000ff05ff79a7 */ /* 0x0001e2000810043f */
[----:B------:R-:W-:Y:S05]  /*26e0*/  @P1 BRA `(.L_x_25) ;  /* 0x0000000000041947 */ /* 0x000fea0003800000 */
[----:B------:R-:W-:Y:S01]  /*26f0*/  BPT.TRAP 0x1 ;  /* 0x000000040000795c */ /* 0x000fe20000300000 */
.L_x_25:
[----:B------:R-:W-:Y:S01]  /*2700*/  UIADD3 UR8, UR8, 0x1, URZ ;  /* 0x0000000108087890 */ /* 0x000fe2000fffe03f */
[----:B------:R-:W-:Y:S01]  /*2710*/  ISETP.GT.AND P2, PT, R4, 0x1, PT ;  /* 0x000000010400780c */ /* 0x000fe20003f44270 */
[----:B------:R-:W-:Y:S02]  /*2720*/  VIADD R2, R2, 0x1 ;  /* 0x0000000102027836 */ /* 0x000fe40000000000 */
[----:B------:R-:W-:Y:S01]  /*2730*/  UISETP.NE.AND UP0, UPT, UR8, 0xb, UPT ;  /* 0x0000000b0800788c */ /* 0x000fe2000bf05270 */
[----:B------:R-:W-:Y:S02]  /*2740*/  VIADD R4, R4, 0xffffffff ;  /* 0xffffffff04047836 */ /* 0x000fe40000000000 */
[C---:B------:R-:W-:Y:S01]  /*2750*/  ISETP.NE.AND P1, PT, R2.reuse, 0xb, PT ;  /* 0x0000000b0200780c */ /* 0x040fe20003f25270 */
[----:B------:R-:W-:Y:S02]  /*2760*/  USEL UR4, URZ, 0x1, UP0 ;  /* 0x000000013f047887 */ /* 0x000fe40008000000 */
[----:B------:R-:W-:Y:S01]  /*2770*/  USEL UR8, UR8, URZ, UP0 ;  /* 0x0000003f08087287 */ /* 0x000fe20008000000 */
[----:B------:R-:W-:-:S03]  /*2780*/  SEL R2, R2, RZ, P1 ;  /* 0x000000ff02027207 */ /* 0x000fc60000800000 */
[----:B------:R-:W-:Y:S01]  /*2790*/  LOP3.LUT R3, R3, UR4, RZ, 0x3c, !PT ;  /* 0x0000000403037c12 */ /* 0x000fe2000f8e3cff */
[----:B------:R-:W-:Y:S07]  /*27a0*/  @P2 BRA `(.L_x_26) ;  /* 0xfffffff0008c2947 */ /* 0x000fee000383ffff */
.L_x_19:
[----:B01----:R-:W0:Y:S02]  /*27b0*/  LDC R2, c[0x0][0x28c] ;  /* 0x0000a300ff027b82 */ /* 0x003e240000000800 */
[----:B0-----:R-:W-:-:S13]  /*27c0*/  ISETP.GE.AND P1, PT, R2, 0x1, PT ;  /* 0x000000010200780c */ /* 0x001fda0003f26270 */
[----:B------:R-:W-:Y:S05]  /*27d0*/  @!P1 BRA `(.L_x_27) ;  /* 0x0000000000409947 */ /* 0x000fea0003800000 */
[----:B------:R-:W-:Y:S05]  /*27e0*/  @!P0 BRA `(.L_x_28) ;  /* 0x0000000000048947 */ /* 0x000fea0003800000 */
[----:B------:R-:W-:Y:S01]  /*27f0*/  BPT.TRAP 0x1 ;  /* 0x000000040000795c */ /* 0x000fe20000300000 */
.L_x_28:
[----:B------:R-:W-:Y:S01]  /*2800*/  UISETP.LT.AND UP0, UPT, UR40, 0x1, UPT ;  /* 0x000000012800788c */ /* 0x000fe2000bf01270 */
[----:B------:R-:W-:-:S03]  /*2810*/  ISETP.GT.U32.AND P0, PT, R19, 0x1, PT ;  /* 0x000000011300780c */ /* 0x000fc60003f04070 */
[----:B------:R-:W-:-:S04]  /*2820*/  USEL UR6, UR40, 0x1, UP0 ;  /* 0x0000000128067887 */ /* 0x000fc80008000000 */
[----:B------:R-:W-:-:S04]  /*2830*/  UIADD3 UR6, UR39, UR40, -UR6 ;  /* 0x0000002827067290 */ /* 0x000fc8000fffe806 */
[----:B------:R-:W-:-:S04]  /*2840*/  UIMAD.WIDE.U32 UR4, UR6, -0x45d1745d, URZ ;  /* 0xba2e8ba3060478a5 */ /* 0x000fc8000f8e003f */
[----:B------:R-:W-:-:S04]  /*2850*/  USHF.R.U32.HI UR4, URZ, 0x3, UR5 ;  /* 0x000000033f047899 */ /* 0x000fc80008011605 */
[----:B------:R-:W-:-:S06]  /*2860*/  UIMAD UR6, UR4, -0xb, UR6 ;  /* 0xfffffff5040678a4 */ /* 0x000fcc000f8e0206 */
[----:B------:R-:W-:-:S04]  /*2870*/  IMAD.U32 R2, RZ, RZ, UR6 ;  /* 0x00000006ff027e24 */ /* 0x000fc8000f8e00ff */
[----:B------:R-:W-:-:S04]  /*2880*/  IMAD R0, R2, 0x8, R0 ;  /* 0x0000000802007824 */ /* 0x000fc800078e0200 */
[----:B------:R-:W-:-:S05]  /*2890*/  VIADD R0, R0, 0x58 ;  /* 0x0000005800007836 */ /* 0x000fca0000000000 */
[----:B------:R-:W-:-:S04]  /*28a0*/  PRMT R0, RZ, 0x654, R0 ;  /* 0x00000654ff007816 */ /* 0x000fc80000000000 */
[----:B------:R0:W-:Y:S01]  /*28b0*/  SYNCS.ARRIVE.TRANS64.RED.A1T0 RZ, [R0+URZ], RZ ;  /* 0x000000ff00ff79a7 */ /* 0x0001e2000810043f */
[----:B------:R-:W-:Y:S05]  /*28c0*/  @P0 BRA `(.L_x_27) ;  /* 0x0000000000040947 */ /* 0x000fea0003800000 */
[----:B------:R-:W-:Y:S01]  /*28d0*/  BPT.TRAP 0x1 ;  /* 0x000000040000795c */ /* 0x000fe20000300000 */
.L_x_27:
[----:B------:R-:W1:Y:S01]  /*28e0*/  S2R R8, SR_TID.X ;  /* 0x0000000000087919 */ /* 0x000e620000002100 */
[----:B------:R-:W2:Y:S01]  /*28f0*/  LDC R6, c[0x0][0x288] ;  /* 0x0000a200ff067b82 */ /* 0x000ea20000000800 */
[----:B-----5:R-:W-:Y:S01]  /*2900*/  IMAD.SHL.U32 R10, R152, 0x200, RZ ;  /* 0x00000200980a7824 */ /* 0x020fe200078e00ff */
[----:B------:R-:W-:Y:S01]  /*2910*/  UIADD3 UR39, UR40, UR39, URZ ;  /* 0x0000002728277290 */ /* 0x000fe2000fffe03f */
[----:B------:R-:W-:Y:S01]  /*2920*/  IMAD.WIDE R12, R22, 0x80, RZ ;  /* 0x00000080160c7825 */ /* 0x000fe200078e02ff */
[----:B------:R-:W-:Y:S01]  /*2930*/  ULDC UR4, c[0x0][0x284] ;  /* 0x0000a10000047ab9 */ /* 0x000fe20000000800 */
[----:B------:R-:W-:Y:S02]  /*2940*/  UISETP.GE.U32.AND UP1, UPT, UR40, 0xb, UPT ;  /* 0x0000000b2800788c */ /* 0x000fe4000bf26070 */
[----:B------:R-:W-:Y:S01]  /*2950*/  UISETP.GT.U32.AND UP0, UPT, UR39, 0xa, UPT ;  /* 0x0000000a2700788c */ /* 0x000fe2000bf04070 */
[----:B------:R-:W-:Y:S01]  /*2960*/  IMAD.MOV.U32 R154, RZ, RZ, -0x1 ;  /* 0xffffffffff9a7424 */ /* 0x000fe200078e00ff */
[----:B------:R-:W-:-:S02]  /*2970*/  ULDC.64 UR8, c[0x0][0x5d0] ;  /* 0x0001740000087ab9 */ /* 0x000fc40000000a00 */
[----:B------:R-:W-:-:S04]  /*2980*/  UISETP.LT.U32.AND UP0, UPT, UR40, 0xb, UP0 ;  /* 0x0000000b2800788c */ /* 0x000fc80008701070 */
[----:B------:R-:W-:-:S04]  /*2990*/  USEL UR6, URZ, 0x1, !UP0 ;  /* 0x000000013f067887 */ /* 0x000fc8000c000000 */
[----:B------:R-:W-:Y:S01]  /*29a0*/  ULOP3.LUT UR38, UR38, UR6, URZ, 0x3c, !UPT ;  /* 0x0000000626267292 */ /* 0x000fe2000f8e3c3f */
[----:B--2---:R-:W-:Y:S02]  /*29b0*/  ISETP.GE.AND P0, PT, R10, R6, PT ;  /* 0x000000060a00720c */ /* 0x004fe40003f06270 */
[--C-:B-1----:R-:W-:Y:S01]  /*29c0*/  SHF.R.U32.HI R4, RZ, 0x2, R8.reuse ;  /* 0x00000002ff047819 */ /* 0x102fe20000011608 */
[C---:B------:R-:W-:Y:S01]  /*29d0*/  IMAD.SHL.U32 R11, R8.reuse, 0x2, RZ ;  /* 0x00000002080b7824 */ /* 0x040fe200078e00ff */
[----:B------:R-:W-:Y:S02]  /*29e0*/  LOP3.LUT R5, R8, 0x60, RZ, 0xc0, !PT ;  /* 0x0000006008057812 */ /* 0x000fe400078ec0ff */
[----:B------:R-:W-:Y:S02]  /*29f0*/  SHF.R.U32.HI R2, RZ, 0x7, R8 ;  /* 0x00000007ff027819 */ /* 0x000fe40000011608 */
[----:B------:R-:W-:Y:S02]  /*2a00*/  LOP3.LUT R4, R4, 0x7, RZ, 0xc0, !PT ;  /* 0x0000000704047812 */ /* 0x000fe400078ec0ff */
[----:B------:R-:W-:-:S02]  /*2a10*/  SHF.R.U32.HI R5, RZ, 0x1, R5 ;  /* 0x00000001ff057819 */ /* 0x000fc40000011605 */
[----:B------:R-:W-:Y:S02]  /*2a20*/  LOP3.LUT R2, R2, 0x1, RZ, 0xc0, !PT ;  /* 0x0000000102027812 */ /* 0x000fe400078ec0ff */
[----:B0-----:R-:W-:Y:S02]  /*2a30*/  IADD3 R0, RZ, -R5, -R4 ;  /* 0x80000005ff007210 */ /* 0x001fe40007ffe804 */
[----:B------:R-:W-:Y:S01]  /*2a40*/  LOP3.LUT R7, R8, 0x3, RZ, 0xc0, !PT ;  /* 0x0000000308077812 */ /* 0x000fe200078ec0ff */
[C---:B------:R-:W-:Y:S02]  /*2a50*/  IMAD.SHL.U32 R3, R2.reuse, 0x40, RZ ;  /* 0x0000004002037824 */ /* 0x040fe400078e00ff */
[----:B------:R-:W-:Y:S02]  /*2a60*/  IMAD R0, R2, -0x40, R0 ;  /* 0xffffffc002007824 */ /* 0x000fe400078e0200 */
[----:B------:R-:W-:Y:S01]  /*2a70*/  IMAD.SHL.U32 R2, R22, 0x80, RZ ;  /* 0x0000008016027824 */ /* 0x000fe200078e00ff */
[----:B------:R-:W-:Y:S01]  /*2a80*/  LOP3.LUT R3, R3, 0x40, R4, 0xe2, !PT ;  /* 0x0000004003037812 */ /* 0x000fe200078ee204 */
[----:B------:R-:W-:Y:S01]  /*2a90*/  IMAD R7, R7, -0x2, R6 ;  /* 0xfffffffe07077824 */ /* 0x000fe200078e0206 */
[----:B------:R-:W-:-:S02]  /*2aa0*/  SHF.R.S32.HI R6, RZ, 0x1f, R23 ;  /* 0x0000001fff067819 */ /* 0x000fc40000011417 */
[----:B------:R-:W-:Y:S01]  /*2ab0*/  ISETP.GE.OR P0, PT, R2, UR4, P0 ;  /* 0x0000000402007c0c */ /* 0x000fe20008706670 */
[----:B------:R-:W-:Y:S01]  /*2ac0*/  IMAD.IADD R7, R7, 0x1, -R10 ;  /* 0x0000000107077824 */ /* 0x000fe200078e0a0a */
[----:B------:R-:W-:Y:S02]  /*2ad0*/  LOP3.LUT R10, R10, 0x6, R11, 0xf8, !PT ;  /* 0x000000060a0a7812 */ /* 0x000fe400078ef80b */
[----:B------:R-:W-:Y:S01]  /*2ae0*/  IADD3 R0, -R2, UR4, R0 ;  /* 0x0000000402007c10 */ /* 0x000fe2000fffe100 */
[----:B------:R-:W-:Y:S01]  /*2af0*/  UIMAD.WIDE.U32 UR4, UR39, -0x45d1745d, URZ ;  /* 0xba2e8ba3270478a5 */ /* 0x000fe2000f8e003f */
[----:B------:R-:W-:Y:S01]  /*2b00*/  IMAD R2, R6, UR8, RZ ;  /* 0x0000000806027c24 */ /* 0x000fe2000f8e02ff */
[----:B------:R-:W-:Y:S02]  /*2b10*/  SHF.R.S32.HI R11, RZ, 0x1f, R10 ;  /* 0x0000001fff0b7819 */ /* 0x000fe4000001140a */
[----:B------:R-:W-:Y:S01]  /*2b20*/  USHF.R.U32.HI UR4, URZ, 0x3, UR5 ;  /* 0x000000033f047899 */ /* 0x000fe20008011605 */
[----:B------:R-:W-:Y:S01]  /*2b30*/  LOP3.LUT R22, R12, R3, R5, 0xfe, !PT ;  /* 0x000000030c167212 */ /* 0x000fe200078efe05 */
[----:B------:R-:W-:-:S02]  /*2b40*/  IMAD R4, R23, UR9, R2 ;  /* 0x0000000917047c24 */ /* 0x000fc4000f8e0202 */
[----:B------:R-:W-:Y:S01]  /*2b50*/  IMAD.WIDE.U32 R2, R23, UR8, R10 ;  /* 0x0000000817027c25 */ /* 0x000fe2000f8e000a */
[----:B------:R-:W-:Y:S02]  /*2b60*/  UIMAD UR39, UR4, -0xb, UR39 ;  /* 0xfffffff5042778a4 */ /* 0x000fe4000f8e0227 */
[----:B------:R-:W-:Y:S01]  /*2b70*/  @UP1 ULOP3.LUT UR38, UR38, 0x1, UR4, 0x78, !UPT ;  /* 0x0000000126261892 */ /* 0x000fe2000f8e7804 */
[----:B------:R-:W-:Y:S01]  /*2b80*/  IMAD.IADD R3, R3, 0x1, R4 ;  /* 0x0000000103037824 */ /* 0x000fe200078e0204 */
[----:B------:R-:W-:Y:S10]  /*2b90*/  @P0 BRA `(.L_x_29) ;  /* 0x000000e000900947 */ /* 0x000ff40003800000 */
[----:B------:R-:W0:Y:S01]  /*2ba0*/  LDC.64 R8, c[0x0][0x5c8] ;  /* 0x00017200ff087b82 */ /* 0x000e220000000a00 */
[----:B------:R-:W-:Y:S01]  /*2bb0*/  ISETP.NE.AND P0, PT, R18, RZ, PT ;  /* 0x000000ff1200720c */ /* 0x000fe20003f05270 */
[----:B------:R-:W-:Y:S01]  /*2bc0*/  ULDC.64 UR4, c[0x0][0x5c0] ;  /* 0x0001700000047ab9 */ /* 0x000fe20000000a00 */
[----:B------:R-:W-:Y:S01]  /*2bd0*/  BSSY B0, `(.L_x_29) ;  /* 0x0000e20000007945 */ /* 0x000fe20003800000 */
[-C--:B0-----:R-:W-:Y:S02]  /*2be0*/  IMAD R4, R13, R8.reuse, RZ ;  /* 0x000000080d047224 */ /* 0x081fe400078e02ff */
[----:B------:R-:W-:-:S04]  /*2bf0*/  IMAD.WIDE.U32 R2, R22, R8, R2 ;  /* 0x0000000816027225 */ /* 0x000fc800078e0002 */
[----:B------:R-:W-:Y:S01]  /*2c00*/  IMAD R4, R22, R9, R4 ;  /* 0x0000000916047224 */ /* 0x000fe200078e0204 */
[----:B------:R-:W-:-:S03]  /*2c10*/  IADD3 R2, P1, R2, UR4, RZ ;  /* 0x0000000402027c10 */ /* 0x000fc6000ff3e0ff */
[----:B------:R-:W-:-:S05]  /*2c20*/  IMAD.IADD R4, R3, 0x1, R4 ;  /* 0x0000000103047824 */ /* 0x000fca00078e0204 */
[----:B------:R-:W-:Y:S02]  /*2c30*/  IADD3.X R3, R4, UR5, RZ, P1, !PT ;  /* 0x0000000504037c10 */ /* 0x000fe40008ffe4ff */
[----:B------:R-:W-:-:S04]  /*2c40*/  LEA R4, P1, R8, R2, 0x3 ;  /* 0x0000000208047211 */ /* 0x000fc800078218ff */
[----:B------:R-:W-:Y:S01]  /*2c50*/  LEA.HI.X R5, R8, R3, R9, 0x3, P1 ;  /* 0x0000000308057211 */ /* 0x000fe200008f1c09 */
[----:B------:R-:W-:Y:S08]  /*2c60*/  @!P0 BRA `(.L_x_30) ;  /* 0x000000a000588947 */ /* 0x000ff00003800000 */
[----:B------:R-:W0:Y:S01]  /*2c70*/  LDC.64 R8, c[0x0][0x5b0] ;  /* 0x00016c00ff087b82 */ /* 0x000e220000000a00 */
[----:B------:R-:W-:Y:S01]  /*2c80*/  ULDC.64 UR4, c[0x0][0x5b8] ;  /* 0x00016e0000047ab9 */ /* 0x000fe20000000a00 */
[----:B------:R-:W-:Y:S01]  /*2c90*/  ISETP.GE.AND P3, PT, R7, 0x1, PT ;  /* 0x000000010700780c */ /* 0x000fe20003f66270 */
[----:B------:R-:W-:Y:S01]  /*2ca0*/  IMAD R12, R6, UR4, RZ ;  /* 0x00000004060c7c24 */ /* 0x000fe2000f8e02ff */
[----:B------:R-:W-:Y:S01]  /*2cb0*/  BSSY B1, `(.L_x_31) ;  /* 0x000000e000017945 */ /* 0x000fe20003800000 */
[C---:B------:R-:W-:Y:S01]  /*2cc0*/  IMAD.WIDE.U32 R20, R23.reuse, UR4, R10 ;  /* 0x0000000417147c25 */ /* 0x040fe2000f8e000a */
[----:B------:R-:W-:Y:S02]  /*2cd0*/  ISETP.LT.OR P1, PT, R0, 0x1, !P3 ;  /* 0x000000010000780c */ /* 0x000fe40005f21670 */
[----:B------:R-:W1:Y:S01]  /*2ce0*/  LDC.64 R14, c[0x0][0x5a8] ;  /* 0x00016a00ff0e7b82 */ /* 0x000e620000000a00 */
[----:B------:R-:W-:Y:S02]  /*2cf0*/  IMAD R12, R23, UR5, R12 ;  /* 0x00000005170c7c24 */ /* 0x000fe4000f8e020c */
[----:B0-----:R-:W-:-:S02]  /*2d00*/  IMAD R23, R13, R8, RZ ;  /* 0x000000080d177224 */ /* 0x001fc400078e02ff */
[----:B------:R-:W-:Y:S02]  /*2d10*/  IMAD.IADD R13, R21, 0x1, R12 ;  /* 0x00000001150d7824 */ /* 0x000fe400078e020c */
[----:B------:R-:W-:Y:S02]  /*2d20*/  IMAD.MOV.U32 R12, RZ, RZ, R20 ;  /* 0x000000ffff0c7224 */ /* 0x000fe400078e0014 */
[C---:B------:R-:W-:Y:S02]  /*2d30*/  IMAD R23, R22.reuse, R9, R23 ;  /* 0x0000000916177224 */ /* 0x040fe400078e0217 */
[----:B------:R-:W-:-:S03]  /*2d40*/  IMAD.WIDE.U32 R10, R22, R8, R12 ;  /* 0x00000008160a7225 */ /* 0x000fc600078e000c */
[----:B-1----:R-:W-:-:S04]  /*2d50*/  IADD3 R10, P0, R10, R14, RZ ;  /* 0x0000000e0a0a7210 */ /* 0x002fc80007f1e0ff */
[----:B------:R-:W-:Y:S01]  /*2d60*/  IADD3.X R11, R15, R11, R23, P0, !PT ;  /* 0x0000000b0f0b7210 */ /* 0x000fe200007fe417 */
[----:B------:R-:W-:Y:S08]  /*2d70*/  @P1 BRA `(.L_x_32) ;  /* 0x0000000000041947 */ /* 0x000ff00003800000 */
[----:B------:R0:W5:Y:S02]  /*2d80*/  LDG.E.U8 R16, desc[UR36][R10.64] ;  /* 0x000000240a107981 */ /* 0x000164000c1e1100 */
.L_x_32:
[----:B------:R-:W-:Y:S05]  /*2d90*/  BSYNC B1 ;  /* 0x0000000000017941 */ /* 0x000fea0003800000 */
.L_x_31:
[----:B------:R-:W2:Y:S01]  /*2da0*/  LDL.LU R152, [R1] ;  /* 0x0000000001987983 */ /* 0x000ea20000300800 */
[----:B-----5:R-:W-:Y:S01]  /*2db0*/  LOP3.LUT R6, R16, 0xffff, RZ, 0xc0, !PT ;  /* 0x0000ffff10067812 */ /* 0x020fe200078ec0ff */
[----:B------:R-:W-:Y:S01]  /*2dc0*/  BSSY B1, `(.L_x_33) ;  /* 0x000000b000017945 */ /* 0x000fe20003800000 */
[----:B------:R-:W-:Y:S02]  /*2dd0*/  ISETP.GE.AND P2, PT, R7, 0x2, PT ;  /* 0x000000020700780c */ /* 0x000fe40003f46270 */
[----:B------:R-:W-:Y:S02]  /*2de0*/  PRMT R6, R6, 0x8880, RZ ;  /* 0x0000888006067816 */ /* 0x000fe400000000ff */
[----:B------:R-:W-:-:S03]  /*2df0*/  ISETP.LT.OR P0, PT, R0, 0x1, !P2 ;  /* 0x000000010000780c */ /* 0x000fc60005701670 */
[----:B------:R-:W-:-:S04]  /*2e00*/  IMAD R6, R6, R18, RZ ;  /* 0x0000001206067224 */ /* 0x000fc800078e02ff */
[----:B--2---:R-:W-:-:S05]  /*2e10*/  @!P1 IMAD R152, R152, R17, R6 ;  /* 0x0000001198989224 */ /* 0x004fca00078e0206 */
[----:B------:R1:W-:Y:S01]  /*2e20*/  @!P1 STG.E.U8 desc[UR36][R2.64], R152 ;  /* 0x0000009802009986 */ /* 0x0003e2000c101124 */
[----:B------:R-:W-:Y:S05]  /*2e30*/  @P0 BRA `(.L_x_34) ;  /* 0x00000000000c0947 */ /* 0x000fea0003800000 */
[----:B------:R-:W2:Y:S02]  /*2e40*/  LDG.E.U8 R16, desc[UR36][R10.64+0x1] ;  /* 0x000001240a107981 */ /* 0x000ea4000c1e1100 */
[----:B--2---:R-:W-:-:S05]  /*2e50*/  PRMT R6, R16, 0x8880, RZ ;  /* 0x0000888010067816 */ /* 0x004fca00000000ff */
[----:B------:R-:W-:-:S07]  /*2e60*/  IMAD R6, R6, R18, RZ ;  /* 0x0000001206067224 */ /* 0x000fce00078e02ff */
.L_x_34:
[----:B------:R-:W-:Y:S05]  /*2e70*/  BSYNC B1 ;  /* 0x0000000000017941 */ /* 0x000fea0003800000 */
.L_x_33:
[----:B-1----:R-:W2:Y:S01]  /*2e80*/  LDL.LU R152, [R1+0x4] ;  /* 0x0000040001987983 */ /* 0x002ea20000300800 */
[----:B------:R-:W-:Y:S01]  /*2e90*/  SHF.L.U64.HI R153, R8, 0x3, R9 ;  /* 0x0000000308997819 */ /* 0x000fe20000010209 */
[----:B------:R-:W-:Y:S01]  /*2ea0*/  BSSY B1, `(.L_x_35) ;  /* 0x0000012000017945 */ /* 0x000fe20003800000 */
[C---:B------:R-:W-:Y:S02]  /*2eb0*/  ISETP.LT.OR P3, PT, R0.reuse, 0x9, !P3 ;  /* 0x000000090000780c */ /* 0x040fe40005f61670 */
[----:B------:R-:W-:Y:S01]  /*2ec0*/  ISETP.LT.OR P2, PT, R0, 0x9, !P2 ;  /* 0x000000090000780c */ /* 0x000fe20005741670 */
[----:B--2---:R-:W-:Y:S02]  /*2ed0*/  @!P0 IMAD R12, R152, R17, R6 ;  /* 0x00000011980c8224 */ /* 0x004fe400078e0206 */
[----:B------:R-:W-:-:S03]  /*2ee0*/  IMAD.SHL.U32 R152, R8, 0x8, RZ ;  /* 0x0000000808987824 */ /* 0x000fc600078e00ff */
[----:B------:R1:W-:Y:S01]  /*2ef0*/  @!P0 STG.E.U8 desc[UR36][R2.64+0x1], R12 ;  /* 0x0000010c02008986 */ /* 0x0003e2000c101124 */
[----:B------:R-:W-:-:S04]  /*2f00*/  IMAD.WIDE.U32 R8, R22, R8, R152 ;  /* 0x0000000816087225 */ /* 0x000fc800078e0098 */
[----:B------:R-:W-:Y:S01]  /*2f10*/  IMAD.IADD R9, R23, 0x1, R9 ;  /* 0x0000000117097824 */ /* 0x000fe200078e0209 */
[----:B------:R-:W-:-:S04]  /*2f20*/  IADD3 R8, P0, P1, R20, R14, R8 ;  /* 0x0000000e14087210 */ /* 0x000fc8000791e008 */
[----:B------:R-:W-:Y:S02]  /*2f30*/  IADD3.X R9, R13, R15, R9, P0, P1 ;  /* 0x0000000f0d097210 */ /* 0x000fe400007e2409 */
[C---:B------:R-:W-:Y:S02]  /*2f40*/  ISETP.GE.AND P1, PT, R7.reuse, 0x9, PT ;  /* 0x000000090700780c */ /* 0x040fe40003f26270 */
[----:B------:R-:W-:Y:S02]  /*2f50*/  ISETP.GE.AND P0, PT, R7, 0xa, PT ;  /* 0x0000000a0700780c */ /* 0x000fe40003f06270 */
[C---:B------:R-:W-:Y:S02]  /*2f60*/  ISETP.LT.OR P4, PT, R0.reuse, 0x1, !P1 ;  /* 0x000000010000780c */ /* 0x040fe40004f81670 */
[----:B------:R-:W-:Y:S01]  /*2f70*/  ISETP.LT.OR P5, PT, R0, 0x1, !P0 ;  /* 0x000000010000780c */ /* 0x000fe200047a1670 */
[----:B-1----:R-:W-:-:S12]  /*2f80*/  @P3 BRA `(.L_x_36) ;  /* 0x00000000000c3947 */ /* 0x002fd80003800000 */
[----:B------:R-:W2:Y:S02]  /*2f90*/  LDG.E.U8 R16, desc[UR36][R8.64] ;  /* 0x0000002408107981 */ /* 0x000ea4000c1e1100 */
[----:B--2---:R-:W-:-:S05]  /*2fa0*/  PRMT R6, R16, 0x8880, RZ ;  /* 0x0000888010067816 */ /* 0x004fca00000000ff */
[----:B------:R-:W-:-:S07]  /*2fb0*/  IMAD R6, R6, R18, RZ ;  /* 0x0000001206067224 */ /* 0x000fce00078e02ff */
.L_x_36:
[----:B------:R-:W-:Y:S05]  /*2fc0*/  BSYNC B1 ;  /* 0x0000000000017941 */ /* 0x000fea0003800000 */
.L_x_35:
[----:B------:R-:W2:Y:S01]  /*2fd0*/  LDL.LU R12, [R1+0x8] ;  /* 0x00000800010c7983 */ /* 0x000ea20000300800 */
[----:B------:R-:W-:Y:S01]  /*2fe0*/  BSSY B1, `(.L_x_37) ;  /* 0x0000007000017945 */ /* 0x000fe20003800000 */
[----:B--2---:R-:W-:-:S05]  /*2ff0*/  @!P3 IMAD R12, R12, R17, R6 ;  /* 0x000000110c0cb224 */ /* 0x004fca00078e0206 */
[----:B------:R1:W-:Y:S01]  /*3000*/  @!P3 STG.E.U8 desc[UR36][R4.64], R12 ;  /* 0x0000000c0400b986 */ /* 0x0003e2000c101124 */
[----:B------:R-:W-:Y:S05]  /*3010*/  @P2 BRA `(.L_x_38) ;  /* 0x00000000000c2947 */ /* 0x000fea0003800000 */
[----:B------:R-:W2:Y:S02]  /*3020*/  LDG.E.U8 R16, desc[UR36][R8.64+0x1] ;  /* 0x0000012408107981 */ /* 0x000ea4000c1e1100 */
[----:B--2---:R-:W-:-:S05]  /*3030*/  PRMT R6, R16, 0x8880, RZ ;  /* 0x0000888010067816 */ /* 0x004fca00000000ff */
[----:B------:R-:W-:-:S07]  /*3040*/  IMAD R6, R6, R18, RZ ;  /* 0x0000001206067224 */ /* 0x000fce00078e02ff */
.L_x_38:
[----:B------:R-:W-:Y:S05]  /*3050*/  BSYNC B1 ;  /* 0x0000000000017941 */ /* 0x000fea0003800000 */
.L_x_37:
[----:B-1----:R-:W2:Y:S01]  /*3060*/  LDL.LU R12, [R1+0xc] ;  /* 0x00000c00010c7983 */ /* 0x002ea20000300800 */
[----:B------:R-:W-:Y:S01]  /*3070*/  BSSY B1, `(.L_x_39) ;  /* 0x0000007000017945 */ /* 0x000fe20003800000 */
[----:B--2---:R-:W-:-:S05]  /*3080*/  @!P2 IMAD R12, R12, R17, R6 ;  /* 0x000000110c0ca224 */ /* 0x004fca00078e0206 */
[----:B------:R1:W-:Y:S01]  /*3090*/  @!P2 STG.E.U8 desc[UR36][R4.64+0x1], R12 ;  /* 0x0000010c0400a986 */ /* 0x0003e2000c101124 */
[----:B------:R-:W-:Y:S05]  /*30a0*/  @P4 BRA `(.L_x_40) ;  /* 0x00000000000c4947 */ /* 0x000fea0003800000 */
[----:B------:R-:W2:Y:S02]  /*30b0*/  LDG.E.U8 R16, desc[UR36][R10.64+0x8] ;  /* 0x000008240a107981 */ /* 0x000ea4000c1e1100 */
[----:B--2---:R-:W-:-:S05]  /*30c0*/  PRMT R6, R16, 0x8880, RZ ;  /* 0x0000888010067816 */ /* 0x004fca00000000ff */
[----:B------:R-:W-:-:S07]  /*30d0*/  IMAD R6, R6, R18, RZ ;  /* 0x0000001206067224 */ /* 0x000fce00078e02ff */
.L_x_40:
[----:B------:R-:W-:Y:S05]  /*30e0*/  BSYNC B1 ;  /* 0x0000000000017941 */ /* 0x000fea0003800000 */
.L_x_39:
        /* <DEDUP_REMOVED lines=8> */
.L_x_42:
[----:B------:R-:W-:Y:S05]  /*3170*/  BSYNC B1 ;  /* 0x0000000000017941 */ /* 0x000fea0003800000 */
.L_x_41:
[----:B-1----:R-:W2:Y:S01]  /*3180*/  LDL.LU R12, [R1+0x14] ;  /* 0x00001400010c7983 */ /* 0x002ea20000300800 */
[C---:B------:R-:W-:Y:S01]  /*3190*/  ISETP.LT.OR P1, PT, R0.reuse, 0x9, !P1 ;  /* 0x000000090000780c */ /* 0x040fe20004f21670 */
[----:B------:R-:W-:Y:S01]  /*31a0*/  BSSY B1, `(.L_x_43) ;  /* 0x000000c000017945 */ /* 0x000fe20003800000 */
[C---:B------:R-:W-:Y:S02]  /*31b0*/  ISETP.GE.AND P3, PT, R7.reuse, 0x11, PT ;  /* 0x000000110700780c */ /* 0x040fe40003f66270 */
[----:B------:R-:W-:Y:S02]  /*31c0*/  ISETP.GE.AND P2, PT, R7, 0x12, PT ;  /* 0x000000120700780c */ /* 0x000fe40003f46270 */
[C---:B------:R-:W-:Y:S02]  /*31d0*/  ISETP.LT.OR P0, PT, R0.reuse, 0x9, !P0 ;  /* 0x000000090000780c */ /* 0x040fe40004701670 */
[----:B------:R-:W-:Y:S01]  /*31e0*/  ISETP.LT.OR P4, PT, R0, 0x1, !P3 ;  /* 0x000000010000780c */ /* 0x000fe20005f81670 */
[----:B--2---:R-:W-:-:S05]  /*31f0*/  @!P5 IMAD R12, R12, R17, R6 ;  /* 0x000000110c0cd224 */ /* 0x004fca00078e0206 */
[----:B------:R1:W-:Y:S01]  /*3200*/  @!P5 STG.E.U8 desc[UR36][R2.64+0x9], R12 ;  /* 0x0000090c0200d986 */ /* 0x0003e2000c101124 */
[----:B------:R-:W-:Y:S01]  /*3210*/  ISETP.LT.OR P5, PT, R0, 0x1, !P2 ;  /* 0x000000010000780c */ /* 0x000fe200057a1670 */
[----:B------:R-:W-:-:S12]  /*3220*/  @P1 BRA `(.L_x_44) ;  /* 0x00000000000c1947 */ /* 0x000fd80003800000 */
[----:B------:R-:W2:Y:S02]  /*3230*/  LDG.E.U8 R16, desc[UR36][R8.64+0x8] ;  /* 0x0000082408107981 */ /* 0x000ea4000c1e1100 */
[----:B--2---:R-:W-:-:S05]  /*3240*/  PRMT R6, R16, 0x8880, RZ ;  /* 0x0000888010067816 */ /* 0x004fca00000000ff */
[----:B------:R-:W-:-:S07]  /*3250*/  IMAD R6, R6, R18, RZ ;  /* 0x0000001206067224 */ /* 0x000fce00078e02ff */
.L_x_44:
[----:B------:R-:W-:Y:S05]  /*3260*/  BSYNC B1 ;  /* 0x0000000000017941 */ /* 0x000fea0003800000 */
.L_x_43:
        /* <DEDUP_REMOVED lines=8> */
.L_x_46:
[----:B------:R-:W-:Y:S05]  /*32f0*/  BSYNC B1 ;  /* 0x0000000000017941 */ /* 0x000fea0003800000 */
.L_x_45:
        /* <DEDUP_REMOVED lines=8> */
.L_x_48:
[----:B------:R-:W-:Y:S05]  /*3380*/  BSYNC B1 ;  /* 0x0000000000017941 */ /* 0x000fea0003800000 */
.L_x_47:
        /* <DEDUP_REMOVED lines=8> */
.L_x_50:
[----:B------:R-:W-:Y:S05]  /*3410*/  BSYNC B1 ;  /* 0x0000000000017941 */ /* 0x000fea0003800000 */
.L_x_49:
        /* <DEDUP_REMOVED lines=14> */
.L_x_52:
[----:B------:R-:W-:Y:S05]  /*3500*/  BSYNC B1 ;  /* 0x0000000000017941 */ /* 0x000fea0003800000 */
.L_x_51:
        /* <DEDUP_REMOVED lines=8> */
.L_x_54:
[----:B------:R-:W-:Y:S05]  /*3590*/  BSYNC B1 ;  /* 0x0000000000017941 */ /* 0x000fea0003800000 */
.L_x_53:
        /* <DEDUP_REMOVED lines=8> */
.L_x_56:
[----:B------:R-:W-:Y:S05]  /*3620*/  BSYNC B1 ;  /* 0x0000000000017941 */ /* 0x000fea0003800000 */
.L_x_55:
        /* <DEDUP_REMOVED lines=8> */
.L_x_58:
[----:B------:R-:W-:Y:S05]  /*36b0*/  BSYNC B1 ;  /* 0x0000000000017941 */ /* 0x000fea0003800000 */
.L_x_57:
        /* <DEDUP_REMOVED lines=14> */
.L_x_60:
[----:B------:R-:W-:Y:S05]  /*37a0*/  BSYNC B1 ;  /* 0x0000000000017941 */ /* 0x000fea0003800000 */
.L_x_59:
        /* <DEDUP_REMOVED lines=8> */
.L_x_62:
[----:B------:R-:W-:Y:S05]  /*3830*/  BSYNC B1 ;  /* 0x0000000000017941 */ /* 0x000fea0003800000 */
.L_x_61:
        /* <DEDUP_REMOVED lines=8> */
.L_x_64:
[----:B------:R-:W-:Y:S05]  /*38c0*/  BSYNC B1 ;  /* 0x0000000000017941 */ /* 0x000fea0003800000 */
.L_x_63:
        /* <DEDUP_REMOVED lines=8> */
.L_x_66:
[----:B------:R-:W-:Y:S05]  /*3950*/  BSYNC B1 ;  /* 0x0000000000017941 */ /* 0x000fea0003800000 */
.L_x_65:
        /* <DEDUP_REMOVED lines=14> */
.L_x_68:
[----:B------:R-:W-:Y:S05]  /*3a40*/  BSYNC B1 ;  /* 0x0000000000017941 */ /* 0x000fea0003800000 */
.L_x_67:
        /* <DEDUP_REMOVED lines=8> */
.L_x_70:
[----:B------:R-:W-:Y:S05]  /*3ad0*/  BSYNC B1 ;  /* 0x0000000000017941 */ /* 0x000fea0003800000 */
.L_x_69:
        /* <DEDUP_REMOVED lines=8> */
.L_x_72:
[----:B------:R-:W-:Y:S05]  /*3b60*/  BSYNC B1 ;  /* 0x0000000000017941 */ /* 0x000fea0003800000 */
.L_x_71:
        /* <DEDUP_REMOVED lines=8> */
.L_x_74:
[----:B------:R-:W-:Y:S05]  /*3bf0*/  BSYNC B1 ;  /* 0x0000000000017941 */ /* 0x000fea0003800000 */
.L_x_73:
        /* <DEDUP_REMOVED lines=14> */
.L_x_76:
[----:B------:R-:W-:Y:S05]  /*3ce0*/  BSYNC B1 ;  /* 0x0000000000017941 */ /* 0x000fea0003800000 */
.L_x_75:
        /* <DEDUP_REMOVED lines=8> */
.L_x_78:
[----:B------:R-:W-:Y:S05]  /*3d70*/  BSYNC B1 ;  /* 0x0000000000017941 */ /* 0x000fea0003800000 */
.L_x_77:
        /* <DEDUP_REMOVED lines=8> */
.L_x_80:
[----:B------:R-:W-:Y:S05]  /*3e00*/  BSYNC B1 ;  /* 0x0000000000017941 */ /* 0x000fea0003800000 */
.L_x_79:
        /* <DEDUP_REMOVED lines=8> */
.L_x_82:
[----:B------:R-:W-:Y:S05]  /*3e90*/  BSYNC B1 ;  /* 0x0000000000017941 */ /* 0x000fea0003800000 */
.L_x_81:
        /* <DEDUP_REMOVED lines=14> */
.L_x_84:
[----:B------:R-:W-:Y:S05]  /*3f80*/  BSYNC B1 ;  /* 0x0000000000017941 */ /* 0x000fea0003800000 */
.L_x_83:
        /* <DEDUP_REMOVED lines=8> */
.L_x_86:
[----:B------:R-:W-:Y:S05]  /*4010*/  BSYNC B1 ;  /* 0x0000000000017941 */ /* 0x000fea0003800000 */
.L_x_85:
        /* <DEDUP_REMOVED lines=8> */
.L_x_88:
[----:B------:R-:W-:Y:S05]  /*40a0*/  BSYNC B1 ;  /* 0x0000000000017941 */ /* 0x000fea0003800000 */
.L_x_87:
        /* <DEDUP_REMOVED lines=8> */
.L_x_90:
[----:B------:R-:W-:Y:S05]  /*4130*/  BSYNC B1 ;  /* 0x0000000000017941 */ /* 0x000fea0003800000 */
.L_x_89:
        /* <DEDUP_REMOVED lines=14> */
.L_x_92:
[----:B------:R-:W-:Y:S05]  /*4220*/  BSYNC B1 ;  /* 0x0000000000017941 */ /* 0x000fea0003800000 */
.L_x_91:
        /* <DEDUP_REMOVED lines=8> */
.L_x_94:
[----:B------:R-:W-:Y:S05]  /*42b0*/  BSYNC B1 ;  /* 0x0000000000017941 */ /* 0x000fea0003800000 */
.L_x_93:
        /* <DEDUP_REMOVED lines=8> */
.L_x_96:
[----:B------:R-:W-:Y:S05]  /*4340*/  BSYNC B1 ;  /* 0x0000000000017941 */ /* 0x000fea0003800000 */
.L_x_95:
        /* <DEDUP_REMOVED lines=8> */
.L_x_98:
[----:B------:R-:W-:Y:S05]  /*43d0*/  BSYNC B1 ;  /* 0x0000000000017941 */ /* 0x000fea0003800000 */
.L_x_97:
        /* <DEDUP_REMOVED lines=14> */
.L_x_100:
[----:B------:R-:W-:Y:S05]  /*44c0*/  BSYNC B1 ;  /* 0x0000000000017941 */ /* 0x000fea0003800000 */
.L_x_99:
        /* <DEDUP_REMOVED lines=8> */
.L_x_102:
[----:B------:R-:W-:Y:S05]  /*4550*/  BSYNC B1 ;  /* 0x0000000000017941 */ /* 0x000fea0003800000 */
.L_x_101:
        /* <DEDUP_REMOVED lines=8> */
.L_x_104:
[----:B------:R-:W-:Y:S05]  /*45e0*/  BSYNC B1 ;  /* 0x0000000000017941 */ /* 0x000fea0003800000 */
.L_x_103:
        /* <DEDUP_REMOVED lines=8> */
.L_x_106:
[----:B------:R-:W-:Y:S05]  /*4670*/  BSYNC B1 ;  /* 0x0000000000017941 */ /* 0x000fea0003800000 */
.L_x_105:
        /* <DEDUP_REMOVED lines=14> */
.L_x_108:
[----:B------:R-:W-:Y:S05]  /*4760*/  BSYNC B1 ;  /* 0x0000000000017941 */ /* 0x000fea0003800000 */
.L_x_107:
        /* <DEDUP_REMOVED lines=8> */
.L_x_110:
[----:B------:R-:W-:Y:S05]  /*47f0*/  BSYNC B1 ;  /* 0x0000000000017941 */ /* 0x000fea0003800000 */
.L_x_109:
[----:B-1----:R-:W2:Y:S01]  /*4800*/  LDL.LU R12, [R1+0x9c] ;  /* 0x00009c00010c7983 */ /* 0x002ea20000300800 */
[----:B------:R-:W-:Y:S01]  /*4810*/  BSSY B1, `(.L_x_111) ;  /* 0x0000007000017945 */ /* 0x000fe20003800000 */
[----:B--2---:R-:W-:-:S05]  /*4820*/  @!P0 IMAD R13, R12, R17, R6 ;  /* 0x000000110c0d8224 */ /* 0x004fca00078e0206 */
[----:B------:R1:W-:Y:S01]  /*4830*/  @!P0 STG.E.U8 desc[UR36][R4.64+0x49], R13 ;  /* 0x0000490d04008986 */ /* 0x0003e2000c101124 */
[----:B------:R-:W-:Y:S05]  /*4840*/  @P5 BRA `(.L_x_112) ;  /* 0x00000000000c5947 */ /* 0x000fea0003800000 */
[----:B------:R-:W1:Y:S02]  /*4850*/  LDG.E.U8 R16, desc[UR36][R10.64+0x50] ;  /* 0x000050240a107981 */ /* 0x000e64000c1e1100 */
[----:B-1----:R-:W-:-:S05]  /*4860*/  PRMT R13, R16, 0x8880, RZ ;  /* 0x00008880100d7816 */ /* 0x002fca00000000ff */
[----:B------:R-:W-:-:S07]  /*4870*/  IMAD R6, R13, R18, RZ ;  /* 0x000000120d067224 */ /* 0x000fce00078e02ff */
.L_x_112:
[----:B------:R-:W-:Y:S05]  /*4880*/  BSYNC B1 ;  /* 0x0000000000017941 */ /* 0x000fea0003800000 */
.L_x_111:
[----:B------:R-:W1:Y:S01]  /*4890*/  LDL.LU R12, [R1+0xa0] ;  /* 0x0000a000010c7983 */ /* 0x000e620000300800 */
[----:B------:R-:W-:Y:S01]  /*48a0*/  BSSY B1, `(.L_x_113) ;  /* 0x0000007000017945 */ /* 0x000fe20003800000 */
[----:B-1----:R-:W-:-:S05]  /*48b0*/  @!P5 IMAD R13, R12, R17, R6 ;  /* 0x000000110c0dd224 */ /* 0x002fca00078e0206 */
[----:B------:R1:W-:Y:S01]  /*48c0*/  @!P5 STG.E.U8 desc[UR36][R2.64+0x50], R13 ;  /* 0x0000500d0200d986 */ /* 0x0003e2000c101124 */
[----:B------:R-:W-:Y:S05]  /*48d0*/  @P4 BRA `(.L_x_114) ;  /* 0x00000000000c4947 */ /* 0x000fea0003800000 */
[----:B------:R-:W1:Y:S02]  /*48e0*/  LDG.E.U8 R16, desc[UR36][R10.64+0x51] ;  /* 0x000051240a107981 */ /* 0x000e64000c1e1100 */
[----:B-1----:R-:W-:-:S05]  /*48f0*/  PRMT R13, R16, 0x8880, RZ ;  /* 0x00008880100d7816 */ /* 0x002fca00000000ff */
[----:B------:R-:W-:-:S07]  /*4900*/  IMAD R6, R13, R18, RZ ;  /* 0x000000120d067224 */ /* 0x000fce00078e02ff */
.L_x_114:
[----:B------:R-:W-:Y:S05]  /*4910*/  BSYNC B1 ;  /* 0x0000000000017941 */ /* 0x000fea0003800000 */
.L_x_113:
[----:B------:R-:W1:Y:S01]  /*4920*/  LDL.LU R12, [R1+0xa4] ;  /* 0x0000a400010c7983 */ /* 0x000e620000300800 */
[C---:B------:R-:W-:Y:S01]  /*4930*/  ISETP.LT.OR P3, PT, R0.reuse, 0x9, !P3 ;  /* 0x000000090000780c */ /* 0x040fe20005f61670 */
[----:B------:R-:W-:Y:S01]  /*4940*/  BSSY B1, `(.L_x_115) ;  /* 0x000000c000017945 */ /* 0x000fe20003800000 */
[C---:B------:R-:W-:Y:S02]  /*4950*/  ISETP.GE.AND P1, PT, R7.reuse, 0x59, PT ;  /* 0x000000590700780c */ /* 0x040fe40003f26270 */
[----:B------:R-:W-:Y:S02]  /*4960*/  ISETP.GE.AND P0, PT, R7, 0x5a, PT ;  /* 0x0000005a0700780c */ /* 0x000fe40003f06270 */
[C---:B------:R-:W-:Y:S02]  /*4970*/  ISETP.LT.OR P2, PT, R0.reuse, 0x9, !P2 ;  /* 0x000000090000780c */ /* 0x040fe40005741670 */
[----:B------:R-:W-:Y:S01]  /*4980*/  ISETP.LT.OR P5, PT, R0, 0x1, !P1 ;  /* 0x000000010000780c */ /* 0x000fe20004fa1670 */
[----:B-1----:R-:W-:-:S05]  /*4990*/  @!P4 IMAD R13, R12, R17, R6 ;  /* 0x000000110c0dc224 */ /* 0x002fca00078e0206 */
[----:B------:R1:W-:Y:S01]  /*49a0*/  @!P4 STG.E.U8 desc[UR36][R2.64+0x51], R13 ;  /* 0x0000510d0200c986 */ /* 0x0003e2000c101124 */
[----:B------:R-:W-:Y:S01]  /*49b0*/  ISETP.LT.OR P4, PT, R0, 0x1, !P0 ;  /* 0x000000010000780c */ /* 0x000fe20004781670 */
[----:B------:R-:W-:-:S12]  /*49c0*/  @P3 BRA `(.L_x_116) ;  /* 0x00000000000c3947 */ /* 0x000fd80003800000 */
[----:B------:R-:W1:Y:S02]  /*49d0*/  LDG.E.U8 R16, desc[UR36][R8.64+0x50] ;  /* 0x0000502408107981 */ /* 0x000e64000c1e1100 */
[----:B-1----:R-:W-:-:S05]  /*49e0*/  PRMT R13, R16, 0x8880, RZ ;  /* 0x00008880100d7816 */ /* 0x002fca00000000ff */
[----:B------:R-:W-:-:S07]  /*49f0*/  IMAD R6, R13, R18, RZ ;  /* 0x000000120d067224 */ /* 0x000fce00078e02ff */
.L_x_116:
[----:B------:R-:W-:Y:S05]  /*4a00*/  BSYNC B1 ;  /* 0x0000000000017941 */ /* 0x000fea0003800000 */
.L_x_115:
        /* <DEDUP_REMOVED lines=8> */
.L_x_118:
[----:B------:R-:W-:Y:S05]  /*4a90*/  BSYNC B1 ;  /* 0x0000000000017941 */ /* 0x000fea0003800000 */
.L_x_117:
        /* <DEDUP_REMOVED lines=8> */
.L_x_120:
[----:B------:R-:W-:Y:S05]  /*4b20*/  BSYNC B1 ;  /* 0x0000000000017941 */ /* 0x000fea0003800000 */
.L_x_119:
        /* <DEDUP_REMOVED lines=8> */
.L_x_122:
[----:B------:R-:W-:Y:S05]  /*4bb0*/  BSYNC B1 ;  /* 0x0000000000017941 */ /* 0x000fea0003800000 */
.L_x_121:
        /* <DEDUP_REMOVED lines=14> */
.L_x_124:
[----:B------:R-:W-:Y:S05]  /*4ca0*/  BSYNC B1 ;  /* 0x0000000000017941 */ /* 0x000fea0003800000 */
.L_x_123:
        /* <DEDUP_REMOVED lines=8> */
.L_x_126:
[----:B------:R-:W-:Y:S05]  /*4d30*/  BSYNC B1 ;  /* 0x0000000000017941 */ /* 0x000fea0003800000 */
.L_x_125:
        /* <DEDUP_REMOVED lines=8> */
.L_x_128:
[----:B------:R-:W-:Y:S05]  /*4dc0*/  BSYNC B1 ;  /* 0x0000000000017941 */ /* 0x000fea0003800000 */
.L_x_127:
        /* <DEDUP_REMOVED lines=8> */
.L_x_130:
[----:B------:R-:W-:Y:S05]  /*4e50*/  BSYNC B1 ;  /* 0x0000000000017941 */ /* 0x000fea0003800000 */
.L_x_129:
        /* <DEDUP_REMOVED lines=14> */
.L_x_132:
[----:B------:R-:W-:Y:S05]  /*4f40*/  BSYNC B1 ;  /* 0x0000000000017941 */ /* 0x000fea0003800000 */
.L_x_131:
        /* <DEDUP_REMOVED lines=8> */
.L_x_134:
[----:B------:R-:W-:Y:S05]  /*4fd0*/  BSYNC B1 ;  /* 0x0000000000017941 */ /* 0x000fea0003800000 */
.L_x_133:
        /* <DEDUP_REMOVED lines=8> */
.L_x_136:
[----:B------:R-:W-:Y:S05]  /*5060*/  BSYNC B1 ;  /* 0x0000000000017941 */ /* 0x000fea0003800000 */
.L_x_135:
        /* <DEDUP_REMOVED lines=8> */
.L_x_138:
[----:B------:R-:W-:Y:S05]  /*50f0*/  BSYNC B1 ;  /* 0x0000000000017941 */ /* 0x000fea0003800000 */
.L_x_137:
        /* <DEDUP_REMOVED lines=14> */
.L_x_140:
[----:B------:R-:W-:Y:S05]  /*51e0*/  BSYNC B1 ;  /* 0x0000000000017941 */ /* 0x000fea0003800000 */
.L_x_139:
        /* <DEDUP_REMOVED lines=8> */
.L_x_142:
[----:B------:R-:W-:Y:S05]  /*5270*/  BSYNC B1 ;  /* 0x0000000000017941 */ /* 0x000fea0003800000 */
.L_x_141:
        /* <DEDUP_REMOVED lines=8> */
.L_x_144:
[----:B------:R-:W-:Y:S05]  /*5300*/  BSYNC B1 ;  /* 0x0000000000017941 */ /* 0x000fea0003800000 */
.L_x_143:
        /* <DEDUP_REMOVED lines=8> */
.L_x_146:
[----:B------:R-:W-:Y:S05]  /*5390*/  BSYNC B1 ;  /* 0x0000000000017941 */ /* 0x000fea0003800000 */
.L_x_145:
        /* <DEDUP_REMOVED lines=14> */
.L_x_148:
[----:B------:R-:W-:Y:S05]  /*5480*/  BSYNC B1 ;  /* 0x0000000000017941 */ /* 0x000fea0003800000 */
.L_x_147:
        /* <DEDUP_REMOVED lines=8> */
.L_x_150:
[----:B------:R-:W-:Y:S05]  /*5510*/  BSYNC B1 ;  /* 0x0000000000017941 */ /* 0x000fea0003800000 */
.L_x_149:
        /* <DEDUP_REMOVED lines=8> */
.L_x_152:
[----:B------:R-:W-:Y:S05]  /*55a0*/  BSYNC B1 ;  /* 0x0000000000017941 */ /* 0x000fea0003800000 */
.L_x_151:
        /* <DEDUP_REMOVED lines=8> */
.L_x_154:
[----:B------:R-:W-:Y:S05]  /*5630*/  BSYNC B1 ;  /* 0x0000000000017941 */ /* 0x000fea0003800000 */
.L_x_153:
        /* <DEDUP_REMOVED lines=14> */
.L_x_156:
[----:B------:R-:W-:Y:S05]  /*5720*/  BSYNC B1 ;  /* 0x0000000000017941 */ /* 0x000fea0003800000 */
.L_x_155:
        /* <DEDUP_REMOVED lines=8> */
.L_x_158:
[----:B------:R-:W-:Y:S05]  /*57b0*/  BSYNC B1 ;  /* 0x0000000000017941 */ /* 0x000fea0003800000 */
.L_x_157:
        /* <DEDUP_REMOVED lines=8> */
.L_x_160:
[----:B------:R-:W-:Y:S05]  /*5840*/  BSYNC B1 ;  /* 0x0000000000017941 */ /* 0x000fea0003800000 */
.L_x_159:
        /* <DEDUP_REMOVED lines=8> */
.L_x_162:
[----:B------:R-:W-:Y:S05]  /*58d0*/  BSYNC B1 ;  /* 0x0000000000017941 */ /* 0x000fea0003800000 */
.L_x_161:
        /* <DEDUP_REMOVED lines=14> */
.L_x_164:
[----:B------:R-:W-:Y:S05]  /*59c0*/  BSYNC B1 ;  /* 0x0000000000017941 */ /* 0x000fea0003800000 */
.L_x_163:
        /* <DEDUP_REMOVED lines=8> */
.L_x_166:
[----:B------:R-:W-:Y:S05]  /*5a50*/  BSYNC B1 ;  /* 0x0000000000017941 */ /* 0x000fea0003800000 */
.L_x_165:
        /* <DEDUP_REMOVED lines=8> */
.L_x_168:
[----:B------:R-:W-:Y:S05]  /*5ae0*/  BSYNC B1 ;  /* 0x0000000000017941 */ /* 0x000fea0003800000 */
.L_x_167:
        /* <DEDUP_REMOVED lines=8> */
.L_x_170:
[----:B------:R-:W-:Y:S05]  /*5b70*/  BSYNC B1 ;  /* 0x0000000000017941 */ /* 0x000fea0003800000 */
.L_x_169:
        /* <DEDUP_REMOVED lines=14> */
.L_x_172:
[----:B------:R-:W-:Y:S05]  /*5c60*/  BSYNC B1 ;  /* 0x0000000000017941 */ /* 0x000fea0003800000 */
.L_x_171:
        /* <DEDUP_REMOVED lines=8> */
.L_x_174:
[----:B------:R-:W-:Y:S05]  /*5cf0*/  BSYNC B1 ;  /* 0x0000000000017941 */ /* 0x000fea0003800000 */
.L_x_173:
        /* <DEDUP_REMOVED lines=8> */
.L_x_176:
[----:B------:R-:W-:Y:S05]  /*5d80*/  BSYNC B1 ;  /* 0x0000000000017941 */ /* 0x000fea0003800000 */
.L_x_175:
        /* <DEDUP_REMOVED lines=8> */
.L_x_178:
[----:B------:R-:W-:Y:S05]  /*5e10*/  BSYNC B1 ;  /* 0x0000000000017941 */ /* 0x000fea0003800000 */
.L_x_177:
        /* <DEDUP_REMOVED lines=14> */
.L_x_180:
[----:B------:R-:W-:Y:S05]  /*5f00*/  BSYNC B1 ;  /* 0x0000000000017941 */ /* 0x000fea0003800000 */
.L_x_179:
        /* <DEDUP_REMOVED lines=8> */
.L_x_182:
[----:B------:R-:W-:Y:S05]  /*5f90*/  BSYNC B1 ;  /* 0x0000000000017941 */ /* 0x000fea0003800000 */
.L_x_181:
        /* <DEDUP_REMOVED lines=8> */
.L_x_184:
[----:B------:R-:W-:Y:S05]  /*6020*/  BSYNC B1 ;  /* 0x0000000000017941 */ /* 0x000fea0003800000 */
.L_x_183:
        /* <DEDUP_REMOVED lines=8> */
.L_x_186:
[----:B------:R-:W-:Y:S05]  /*60b0*/  BSYNC B1 ;  /* 0x0000000000017941 */ /* 0x000fea0003800000 */
.L_x_185:
        /* <DEDUP_REMOVED lines=14> */
.L_x_188:
[----:B------:R-:W-:Y:S05]  /*61a0*/  BSYNC B1 ;  /* 0x0000000000017941 */ /* 0x000fea0003800000 */
.L_x_187:
        /* <DEDUP_REMOVED lines=8> */
.L_x_190:
[----:B------:R-:W-:Y:S05]  /*6230*/  BSYNC B1 ;  /* 0x0000000000017941 */ /* 0x000fea0003800000 */
.L_x_189:
        /* <DEDUP_REMOVED lines=8> */
.L_x_192:
[----:B------:R-:W-:Y:S05]  /*62c0*/  BSYNC B1 ;  /* 0x0000000000017941 */ /* 0x000fea0003800000 */
.L_x_191:
        /* <DEDUP_REMOVED lines=8> */
.L_x_194:
[----:B------:R-:W-:Y:S05]  /*6350*/  BSYNC B1 ;  /* 0x0000000000017941 */ /* 0x000fea0003800000 */
.L_x_193:
        /* <DEDUP_REMOVED lines=14> */
.L_x_196:
[----:B------:R-:W-:Y:S05]  /*6440*/  BSYNC B1 ;  /* 0x0000000000017941 */ /* 0x000fea0003800000 */
.L_x_195:
        /* <DEDUP_REMOVED lines=8> */
.L_x_198:
[----:B------:R-:W-:Y:S05]  /*64d0*/  BSYNC B1 ;  /* 0x0000000000017941 */ /* 0x000fea0003800000 */
.L_x_197:
        /* <DEDUP_REMOVED lines=8> */
.L_x_200:
[----:B------:R-:W-:Y:S05]  /*6560*/  BSYNC B1 ;  /* 0x0000000000017941 */ /* 0x000fea0003800000 */
.L_x_199:
        /* <DEDUP_REMOVED lines=8> */
.L_x_202:
[----:B------:R-:W-:Y:S05]  /*65f0*/  BSYNC B1 ;  /* 0x0000000000017941 */ /* 0x000fea0003800000 */
.L_x_201:
        /* <DEDUP_REMOVED lines=14> */
.L_x_204:
[----:B------:R-:W-:Y:S05]  /*66e0*/  BSYNC B1 ;  /* 0x0000000000017941 */ /* 0x000fea0003800000 */
.L_x_203:
        /* <DEDUP_REMOVED lines=8> */
.L_x_206:
[----:B------:R-:W-:Y:S05]  /*6770*/  BSYNC B1 ;  /* 0x0000000000017941 */ /* 0x000fea0003800000 */
.L_x_205:
        /* <DEDUP_REMOVED lines=8> */
.L_x_208:
[----:B------:R-:W-:Y:S05]  /*6800*/  BSYNC B1 ;  /* 0x0000000000017941 */ /* 0x000fea0003800000 */
.L_x_207:
        /* <DEDUP_REMOVED lines=8> */
.L_x_210:
[----:B------:R-:W-:Y:S05]  /*6890*/  BSYNC B1 ;  /* 0x0000000000017941 */ /* 0x000fea0003800000 */
.L_x_209:
        /* <DEDUP_REMOVED lines=14> */
.L_x_212:
[----:B------:R-:W-:Y:S05]  /*6980*/  BSYNC B1 ;  /* 0x0000000000017941 */ /* 0x000fea0003800000 */
.L_x_211:
        /* <DEDUP_REMOVED lines=8> */
.L_x_214:
[----:B------:R-:W-:Y:S05]  /*6a10*/  BSYNC B1 ;  /* 0x0000000000017941 */ /* 0x000fea0003800000 */
.L_x_213:
        /* <DEDUP_REMOVED lines=8> */
.L_x_216:
[----:B------:R-:W-:Y:S05]  /*6aa0*/  BSYNC B1 ;  /* 0x0000000000017941 */ /* 0x000fea0003800000 */
.L_x_215:
        /* <DEDUP_REMOVED lines=8> */
.L_x_218:
[----:B------:R-:W-:Y:S05]  /*6b30*/  BSYNC B1 ;  /* 0x0000000000017941 */ /* 0x000fea0003800000 */
.L_x_217:
        /* <DEDUP_REMOVED lines=14> */
.L_x_220:
[----:B------:R-:W-:Y:S05]  /*6c20*/  BSYNC B1 ;  /* 0x0000000000017941 */ /* 0x000fea0003800000 */
.L_x_219:
        /* <DEDUP_REMOVED lines=8> */
.L_x_222:
[----:B------:R-:W-:Y:S05]  /*6cb0*/  BSYNC B1 ;  /* 0x0000000000017941 */ /* 0x000fea0003800000 */
.L_x_221:
        /* <DEDUP_REMOVED lines=8> */
.L_x_224:
[----:B------:R-:W-:Y:S05]  /*6d40*/  BSYNC B1 ;  /* 0x0000000000017941 */ /* 0x000fea0003800000 */
.L_x_223:
        /* <DEDUP_REMOVED lines=8> */
.L_x_226:
[----:B------:R-:W-:Y:S05]  /*6dd0*/  BSYNC B1 ;  /* 0x0000000000017941 */ /* 0x000fea0003800000 */
.L_x_225:
        /* <DEDUP_REMOVED lines=14> */
.L_x_228:
[----:B------:R-:W-:Y:S05]  /*6ec0*/  BSYNC B1 ;  /* 0x0000000000017941 */ /* 0x000fea0003800000 */
.L_x_227:
        /* <DEDUP_REMOVED lines=8> */
.L_x_230:
[----:B------:R-:W-:Y:S05]  /*6f50*/  BSYNC B1 ;  /* 0x0000000000017941 */ /* 0x000fea0003800000 */
.L_x_229:
        /* <DEDUP_REMOVED lines=8> */
.L_x_232:
[----:B------:R-:W-:Y:S05]  /*6fe0*/  BSYNC B1 ;  /* 0x0000000000017941 */ /* 0x000fea0003800000 */
.L_x_231:
        /* <DEDUP_REMOVED lines=8> */
.L_x_234:
[----:B------:R-:W-:Y:S05]  /*7070*/  BSYNC B1 ;  /* 0x0000000000017941 */ /* 0x000fea0003800000 */
.L_x_233:
        /* <DEDUP_REMOVED lines=14> */
.L_x_236:
[----:B------:R-:W-:Y:S05]  /*7160*/  BSYNC B1 ;  /* 0x0000000000017941 */ /* 0x000fea0003800000 */
.L_x_235:
        /* <DEDUP_REMOVED lines=8> */
.L_x_238:
[----:B------:R-:W-:Y:S05]  /*71f0*/  BSYNC B1 ;  /* 0x0000000000017941 */ /* 0x000fea0003800000 */
.L_x_237:
        /* <DEDUP_REMOVED lines=8> */
.L_x_240:
[----:B------:R-:W-:Y:S05]  /*7280*/  BSYNC B1 ;  /* 0x0000000000017941 */ /* 0x000fea0003800000 */
.L_x_239:
        /* <DEDUP_REMOVED lines=8> */
.L_x_242:
[----:B------:R-:W-:Y:S05]  /*7310*/  BSYNC B1 ;  /* 0x0000000000017941 */ /* 0x000fea0003800000 */
.L_x_241:
        /* <DEDUP_REMOVED lines=14> */
.L_x_244:
[----:B------:R-:W-:Y:S05]  /*7400*/  BSYNC B1 ;  /* 0x0000000000017941 */ /* 0x000fea0003800000 */
.L_x_243:
        /* <DEDUP_REMOVED lines=8> */
.L_x_246:
[----:B------:R-:W-:Y:S05]  /*7490*/  BSYNC B1 ;  /* 0x0000000000017941 */ /* 0x000fea0003800000 */
.L_x_245:
        /* <DEDUP_REMOVED lines=8> */
.L_x_248:
[----:B------:R-:W-:Y:S05]  /*7520*/  BSYNC B1 ;  /* 0x0000000000017941 */ /* 0x000fea0003800000 */
.L_x_247:
        /* <DEDUP_REMOVED lines=8> */
.L_x_250:
[----:B------:R-:W-:Y:S05]  /*75b0*/  BSYNC B1 ;  /* 0x0000000000017941 */ /* 0x000fea0003800000 */
.L_x_249:
        /* <DEDUP_REMOVED lines=14> */
.L_x_252:
[----:B------:R-:W-:Y:S05]  /*76a0*/  BSYNC B1 ;  /* 0x0000000000017941 */ /* 0x000fea0003800000 */
.L_x_251:
        /* <DEDUP_REMOVED lines=8> */
.L_x_254:
[----:B------:R-:W-:Y:S05]  /*7730*/  BSYNC B1 ;  /* 0x0000000000017941 */ /* 0x000fea0003800000 */
.L_x_253:
        /* <DEDUP_REMOVED lines=8> */
.L_x_256:
[----:B------:R-:W-:Y:S05]  /*77c0*/  BSYNC B1 ;  /* 0x0000000000017941 */ /* 0x000fea0003800000 */
.L_x_255:
        /* <DEDUP_REMOVED lines=8> */
.L_x_258:
[----:B------:R-:W-:Y:S05]  /*7850*/  BSYNC B1 ;  /* 0x0000000000017941 */ /* 0x000fea0003800000 */
.L_x_257:
        /* <DEDUP_REMOVED lines=14> */
.L_x_260:
[----:B------:R-:W-:Y:S05]  /*7940*/  BSYNC B1 ;  /* 0x0000000000017941 */ /* 0x000fea0003800000 */
.L_x_259:
        /* <DEDUP_REMOVED lines=8> */
.L_x_262:
[----:B------:R-:W-:Y:S05]  /*79d0*/  BSYNC B1 ;  /* 0x0000000000017941 */ /* 0x000fea0003800000 */
.L_x_261:
        /* <DEDUP_REMOVED lines=8> */
.L_x_264:
[----:B------:R-:W-:Y:S05]  /*7a60*/  BSYNC B1 ;  /* 0x0000000000017941 */ /* 0x000fea0003800000 */
.L_x_263:
        /* <DEDUP_REMOVED lines=8> */
.L_x_266:
[----:B------:R-:W-:Y:S05]  /*7af0*/  BSYNC B1 ;  /* 0x0000000000017941 */ /* 0x000fea0003800000 */
.L_x_265:
        /* <DEDUP_REMOVED lines=14> */
.L_x_268:
[----:B------:R-:W-:Y:S05]  /*7be0*/  BSYNC B1 ;  /* 0x0000000000017941 */ /* 0x000fea0003800000 */
.L_x_267:
        /* <DEDUP_REMOVED lines=8> */
.L_x_270:
[----:B------:R-:W-:Y:S05]  /*7c70*/  BSYNC B1 ;  /* 0x0000000000017941 */ /* 0x000fea0003800000 */
.L_x_269:
        /* <DEDUP_REMOVED lines=8> */
.L_x_272:
[----:B------:R-:W-:Y:S05]  /*7d00*/  BSYNC B1 ;  /* 0x0000000000017941 */ /* 0x000fea0003800000 */
.L_x_271:
        /* <DEDUP_REMOVED lines=8> */
.L_x_274:
[----:B------:R-:W-:Y:S05]  /*7d90*/  BSYNC B1 ;  /* 0x0000000000017941 */ /* 0x000fea0003800000 */
.L_x_273:
        /* <DEDUP_REMOVED lines=14> */
.L_x_276:
[----:B------:R-:W-:Y:S05]  /*7e80*/  BSYNC B1 ;  /* 0x0000000000017941 */ /* 0x000fea0003800000 */
.L_x_275:
        /* <DEDUP_REMOVED lines=8> */
.L_x_278:
[----:B------:R-:W-:Y:S05]  /*7f10*/  BSYNC B1 ;  /* 0x0000000000017941 */ /* 0x000fea0003800000 */
.L_x_277:
        /* <DEDUP_REMOVED lines=8> */
.L_x_280:
[----:B------:R-:W-:Y:S05]  /*7fa0*/  BSYNC B1 ;  /* 0x0000000000017941 */ /* 0x000fea0003800000 */
.L_x_279:
        /* <DEDUP_REMOVED lines=8> */
.L_x_282:
[----:B------:R-:W-:Y:S05]  /*8030*/  BSYNC B1 ;  /* 0x0000000000017941 */ /* 0x000fea0003800000 */
.L_x_281:
        /* <DEDUP_REMOVED lines=14> */
.L_x_284:
[----:B------:R-:W-:Y:S05]  /*8120*/  BSYNC B1 ;  /* 0x0000000000017941 */ /* 0x000fea0003800000 */
.L_x_283:
        /* <DEDUP_REMOVED lines=8> */
.L_x_286:
[----:B------:R-:W-:Y:S05]  /*81b0*/  BSYNC B1 ;  /* 0x0000000000017941 */ /* 0x000fea0003800000 */
.L_x_285:
        /* <DEDUP_REMOVED lines=8> */
.L_x_288:
[----:B------:R-:W-:Y:S05]  /*8240*/  BSYNC B1 ;  /* 0x0000000000017941 */ /* 0x000fea0003800000 */
.L_x_287:
[----:B-1----:R-:W-:Y:S01]  /*8250*/  @!P5 IMAD R13, R24, R17, R6 ;  /* 0x00000011180dd224 */ /* 0x002fe200078e0206 */
[----:B------:R-:W-:Y:S04]  /*8260*/  BSSY B1, `(.L_x_289) ;  /* 0x0000006000017945 */ /* 0x000fe80003800000 */
[----:B------:R1:W-:Y:S01]  /*8270*/  @!P5 STG.E.U8 desc[UR36][R2.64+0x100], R13 ;  /* 0x0001000d0200d986 */ /* 0x0003e2000c101124 */
[----:B------:R-:W-:Y:S05]  /*8280*/  @P4 BRA `(.L_x_290) ;  /* 0x00000000000c4947 */ /* 0x000fea0003800000 */
[----:B------:R-:W1:Y:S02]  /*8290*/  LDG.E.U8 R16, desc[UR36][R10.64+0x101] ;  /* 0x000101240a107981 */ /* 0x000e64000c1e1100 */
[----:B-1----:R-:W-:-:S05]  /*82a0*/  PRMT R13, R16, 0x8880, RZ ;  /* 0x00008880100d7816 */ /* 0x002fca00000000ff */
[----:B------:R-:W-:-:S07]  /*82b0*/  IMAD R6, R13, R18, RZ ;  /* 0x000000120d067224 */ /* 0x000fce00078e02ff */
.L_x_290:
[----:B------:R-:W-:Y:S05]  /*82c0*/  BSYNC B1 ;  /* 0x0000000000017941 */ /* 0x000fea0003800000 */
.L_x_289:
[C---:B------:R-:W-:Y:S01]  /*82d0*/  ISETP.LT.OR P3, PT, R0.reuse, 0x9, !P3 ;  /* 0x000000090000780c */ /* 0x040fe20005f61670 */
[----:B------:R-:W-:Y:S01]  /*82e0*/  @!P4 IMAD R25, R25, R17, R6 ;  /* 0x000000111919c224 */ /* 0x000fe200078e0206 */
[C---:B------:R-:W-:Y:S01]  /*82f0*/  ISETP.GE.AND P1, PT, R7.reuse, 0x109, PT ;  /* 0x000001090700780c */ /* 0x040fe20003f26270 */
[----:B------:R-:W-:Y:S01]  /*8300*/  BSSY B1, `(.L_x_291) ;  /* 0x000000a000017945 */ /* 0x000fe20003800000 */
[----:B------:R-:W-:Y:S02]  /*8310*/  ISETP.GE.AND P0, PT, R7, 0x10a, PT ;  /* 0x0000010a0700780c */ /* 0x000fe40003f06270 */
[----:B------:R2:W-:Y:S01]  /*8320*/  @!P4 STG.E.U8 desc[UR36][R2.64+0x101], R25 ;  /* 0x000101190200c986 */ /* 0x0005e2000c101124 */
[C---:B------:R-:W-:Y:S02]  /*8330*/  ISETP.LT.OR P2, PT, R0.reuse, 0x9, !P2 ;  /* 0x000000090000780c */ /* 0x040fe40005741670 */
[C---:B------:R-:W-:Y:S02]  /*8340*/  ISETP.LT.OR P5, PT, R0.reuse, 0x1, !P1 ;  /* 0x000000010000780c */ /* 0x040fe40004fa1670 */
[----:B------:R-:W-:-:S02]  /*8350*/  ISETP.LT.OR P4, PT, R0, 0x1, !P0 ;  /* 0x000000010000780c */ /* 0x000fc40004781670 */
[----:B------:R-:W-:Y:S11]  /*8360*/  @P3 BRA `(.L_x_292) ;  /* 0x00000000000c3947 */ /* 0x000ff60003800000 */
[----:B------:R-:W1:Y:S02]  /*8370*/  LDG.E.U8 R16, desc[UR36][R8.64+0x100] ;  /* 0x0001002408107981 */ /* 0x000e64000c1e1100 */
[----:B-1----:R-:W-:-:S05]  /*8380*/  PRMT R13, R16, 0x8880, RZ ;  /* 0x00008880100d7816 */ /* 0x002fca00000000ff */
[----:B------:R-:W-:-:S07]  /*8390*/  IMAD R6, R13, R18, RZ ;  /* 0x000000120d067224 */ /* 0x000fce00078e02ff */
.L_x_292:
[----:B------:R-:W-:Y:S05]  /*83a0*/  BSYNC B1 ;  /* 0x0000000000017941 */ /* 0x000fea0003800000 */
.L_x_291:
[----:B-1----:R-:W-:Y:S01]  /*83b0*/  @!P3 IMAD R13, R26, R17, R6 ;  /* 0x000000111a0db224 */ /* 0x002fe200078e0206 */
[----:B------:R-:W-:Y:S04]  /*83c0*/  BSSY B1, `(.L_x_293) ;  /* 0x0000006000017945 */ /* 0x000fe80003800000 */
[----:B------:R1:W-:Y:S01]  /*83d0*/  @!P3 STG.E.U8 desc[UR36][R4.64+0x100], R13 ;  /* 0x0001000d0400b986 */ /* 0x0003e2000c101124 */
[----:B------:R-:W-:Y:S05]  /*83e0*/  @P2 BRA `(.L_x_294) ;  /* 0x00000000000c2947 */ /* 0x000fea0003800000 */
[----:B------:R-:W1:Y:S02]  /*83f0*/  LDG.E.U8 R16, desc[UR36][R8.64+0x101] ;  /* 0x0001012408107981 */ /* 0x000e64000c1e1100 */
[----:B-1----:R-:W-:-:S05]  /*8400*/  PRMT R13, R16, 0x8880, RZ ;  /* 0x00008880100d7816 */ /* 0x002fca00000000ff */
[----:B------:R-:W-:-:S07]  /*8410*/  IMAD R6, R13, R18, RZ ;  /* 0x000000120d067224 */ /* 0x000fce00078e02ff */
.L_x_294:
[----:B------:R-:W-:Y:S05]  /*8420*/  BSYNC B1 ;  /* 0x0000000000017941 */ /* 0x000fea0003800000 */
.L_x_293:
[----:B------:R-:W-:Y:S01]  /*8430*/  @!P2 IMAD R27, R27, R17, R6 ;  /* 0x000000111b1ba224 */ /* 0x000fe200078e0206 */
[----:B------:R-:W-:Y:S04]  /*8440*/  BSSY B1, `(.L_x_295) ;  /* 0x0000006000017945 */ /* 0x000fe80003800000 */
[----:B------:R3:W-:Y:S01]  /*8450*/  @!P2 STG.E.U8 desc[UR36][R4.64+0x101], R27 ;  /* 0x0001011b0400a986 */ /* 0x0007e2000c101124 */
[----:B------:R-:W-:Y:S05]  /*8460*/  @P5 BRA `(.L_x_296) ;  /* 0x00000000000c5947 */ /* 0x000fea0003800000 */
[----:B------:R-:W1:Y:S02]  /*8470*/  LDG.E.U8 R16, desc[UR36][R10.64+0x108] ;  /* 0x000108240a107981 */ /* 0x000e64000c1e1100 */
[----:B-1----:R-:W-:-:S05]  /*8480*/  PRMT R13, R16, 0x8880, RZ ;  /* 0x00008880100d7816 */ /* 0x002fca00000000ff */
[----:B------:R-:W-:-:S07]  /*8490*/  IMAD R6, R13, R18, RZ ;  /* 0x000000120d067224 */ /* 0x000fce00078e02ff */
.L_x_296:
[----:B------:R-:W-:Y:S05]  /*84a0*/  BSYNC B1 ;  /* 0x0000000000017941 */ /* 0x000fea0003800000 */
.L_x_295:
[----:B-1----:R-:W-:Y:S01]  /*84b0*/  @!P5 IMAD R13, R28, R17, R6 ;  /* 0x000000111c0dd224 */ /* 0x002fe200078e0206 */
[----:B------:R-:W-:Y:S04]  /*84c0*/  BSSY B1, `(.L_x_297) ;  /* 0x0000006000017945 */ /* 0x000fe80003800000 */
[----:B------:R1:W-:Y:S01]  /*84d0*/  @!P5 STG.E.U8 desc[UR36][R2.64+0x108], R13 ;  /* 0x0001080d0200d986 */ /* 0x0003e2000c101124 */
[----:B------:R-:W-:Y:S05]  /*84e0*/  @P4 BRA `(.L_x_298) ;  /* 0x00000000000c4947 */ /* 0x000fea0003800000 */
[----:B------:R-:W1:Y:S02]  /*84f0*/  LDG.E.U8 R16, desc[UR36][R10.64+0x109] ;  /* 0x000109240a107981 */ /* 0x000e64000c1e1100 */
[----:B-1----:R-:W-:-:S05]  /*8500*/  PRMT R13, R16, 0x8880, RZ ;  /* 0x00008880100d7816 */ /* 0x002fca00000000ff */
[----:B------:R-:W-:-:S07]  /*8510*/  IMAD R6, R13, R18, RZ ;  /* 0x000000120d067224 */ /* 0x000fce00078e02ff */
.L_x_298:
[----:B------:R-:W-:Y:S05]  /*8520*/  BSYNC B1 ;  /* 0x0000000000017941 */ /* 0x000fea0003800000 */
.L_x_297:
        /* <DEDUP_REMOVED lines=13> */
.L_x_300:
[----:B------:R-:W-:Y:S05]  /*8600*/  BSYNC B1 ;  /* 0x0000000000017941 */ /* 0x000fea0003800000 */
.L_x_299:
[----:B-1----:R-:W-:Y:S01]  /*8610*/  @!P1 IMAD R13, R30, R17, R6 ;  /* 0x000000111e0d9224 */ /* 0x002fe200078e0206 */
[----:B------:R-:W-:Y:S04]  /*8620*/  BSSY B1, `(.L_x_301) ;  /* 0x0000006000017945 */ /* 0x000fe80003800000 */
[----:B------:R1:W-:Y:S01]  /*8630*/  @!P1 STG.E.U8 desc[UR36][R4.64+0x108], R13 ;  /* 0x0001080d04009986 */ /* 0x0003e2000c101124 */
[----:B------:R-:W-:Y:S05]  /*8640*/  @P0 BRA `(.L_x_302) ;  /* 0x00000000000c0947 */ /* 0x000fea0003800000 */
[----:B------:R-:W1:Y:S02]  /*8650*/  LDG.E.U8 R16, desc[UR36][R8.64+0x109] ;  /* 0x0001092408107981 */ /* 0x000e64000c1e1100 */
[----:B-1----:R-:W-:-:S05]  /*8660*/  PRMT R13, R16, 0x8880, RZ ;  /* 0x00008880100d7816 */ /* 0x002fca00000000ff */
[----:B------:R-:W-:-:S07]  /*8670*/  IMAD R6, R13, R18, RZ ;  /* 0x000000120d067224 */ /* 0x000fce00078e02ff */
.L_x_302:
[----:B------:R-:W-:Y:S05]  /*8680*/  BSYNC B1 ;  /* 0x0000000000017941 */ /* 0x000fea0003800000 */
.L_x_301:
[----:B------:R-:W-:Y:S01]  /*8690*/  @!P0 IMAD R31, R31, R17, R6 ;  /* 0x000000111f1f8224 */ /* 0x000fe200078e0206 */
[----:B------:R-:W-:Y:S04]  /*86a0*/  BSSY B1, `(.L_x_303) ;  /* 0x0000006000017945 */ /* 0x000fe80003800000 */
[----:B------:R0:W-:Y:S01]  /*86b0*/  @!P0 STG.E.U8 desc[UR36][R4.64+0x109], R31 ;  /* 0x0001091f04008986 */ /* 0x0001e2000c101124 */
[----:B------:R-:W-:Y:S05]  /*86c0*/  @P5 BRA `(.L_x_304) ;  /* 0x00000000000c5947 */ /* 0x000fea0003800000 */
[----:B------:R-:W1:Y:S02]  /*86d0*/  LDG.E.U8 R16, desc[UR36][R10.64+0x110] ;  /* 0x000110240a107981 */ /* 0x000e64000c1e1100 */
[----:B-1----:R-:W-:-:S05]  /*86e0*/  PRMT R13, R16, 0x8880, RZ ;  /* 0x00008880100d7816 */ /* 0x002fca00000000ff */
[----:B------:R-:W-:-:S07]  /*86f0*/  IMAD R6, R13, R18, RZ ;  /* 0x000000120d067224 */ /* 0x000fce00078e02ff */
.L_x_304:
[----:B------:R-:W-:Y:S05]  /*8700*/  BSYNC B1 ;  /* 0x0000000000017941 */ /* 0x000fea0003800000 */
.L_x_303:
[----:B-1----:R-:W-:Y:S01]  /*8710*/  @!P5 IMAD R13, R32, R17, R6 ;  /* 0x00000011200dd224 */ /* 0x002fe200078e0206 */
[----:B------:R-:W-:Y:S04]  /*8720*/  BSSY B1, `(.L_x_305) ;  /* 0x0000006000017945 */ /* 0x000fe80003800000 */
[----:B------:R1:W-:Y:S01]  /*8730*/  @!P5 STG.E.U8 desc[UR36][R2.64+0x110], R13 ;  /* 0x0001100d0200d986 */ /* 0x0003e2000c101124 */
[----:B------:R-:W-:Y:S05]  /*8740*/  @P4 BRA `(.L_x_306) ;  /* 0x00000000000c4947 */ /* 0x000fea0003800000 */
[----:B------:R-:W1:Y:S02]  /*8750*/  LDG.E.U8 R16, desc[UR36][R10.64+0x111] ;  /* 0x000111240a107981 */ /* 0x000e64000c1e1100 */
[----:B-1----:R-:W-:-:S05]  /*8760*/  PRMT R13, R16, 0x8880, RZ ;  /* 0x00008880100d7816 */ /* 0x002fca00000000ff */
[----:B------:R-:W-:-:S07]  /*8770*/  IMAD R6, R13, R18, RZ ;  /* 0x000000120d067224 */ /* 0x000fce00078e02ff */
.L_x_306:
[----:B------:R-:W-:Y:S05]  /*8780*/  BSYNC B1 ;  /* 0x0000000000017941 */ /* 0x000fea0003800000 */
.L_x_305:
        /* <DEDUP_REMOVED lines=13> */
.L_x_308:
[----:B------:R-:W-:Y:S05]  /*8860*/  BSYNC B1 ;  /* 0x0000000000017941 */ /* 0x000fea0003800000 */
.L_x_307:
[----:B-1----:R-:W-:Y:S01]  /*8870*/  @!P3 IMAD R13, R34, R17, R6 ;  /* 0x00000011220db224 */ /* 0x002fe200078e0206 */
[----:B------:R-:W-:Y:S04]  /*8880*/  BSSY B1, `(.L_x_309) ;  /* 0x0000006000017945 */ /* 0x000fe80003800000 */
[----:B------:R1:W-:Y:S01]  /*8890*/  @!P3 STG.E.U8 desc[UR36][R4.64+0x110], R13 ;  /* 0x0001100d0400b986 */ /* 0x0003e2000c101124 */
[----:B------:R-:W-:Y:S05]  /*88a0*/  @P2 BRA `(.L_x_310) ;  /* 0x00000000000c2947 */ /* 0x000fea0003800000 */
[----:B------:R-:W1:Y:S02]  /*88b0*/  LDG.E.U8 R16, desc[UR36][R8.64+0x111] ;  /* 0x0001112408107981 */ /* 0x000e64000c1e1100 */
[----:B-1----:R-:W-:-:S05]  /*88c0*/  PRMT R13, R16, 0x8880, RZ ;  /* 0x00008880100d7816 */ /* 0x002fca00000000ff */
[----:B------:R-:W-:-:S07]  /*88d0*/  IMAD R6, R13, R18, RZ ;  /* 0x000000120d067224 */ /* 0x000fce00078e02ff */
.L_x_310:
[----:B------:R-:W-:Y:S05]  /*88e0*/  BSYNC B1 ;  /* 0x0000000000017941 */ /* 0x000fea0003800000 */
.L_x_309:
[----:B------:R-:W-:Y:S01]  /*88f0*/  @!P2 IMAD R35, R35, R17, R6 ;  /* 0x000000112323a224 */ /* 0x000fe200078e0206 */
[----:B------:R-:W-:Y:S04]  /*8900*/  BSSY B1, `(.L_x_311) ;  /* 0x0000006000017945 */ /* 0x000fe80003800000 */
[----:B------:R0:W-:Y:S01]  /*8910*/  @!P2 STG.E.U8 desc[UR36][R4.64+0x111], R35 ;  /* 0x000111230400a986 */ /* 0x0001e2000c101124 */
[----:B------:R-:W-:Y:S05]  /*8920*/  @P5 BRA `(.L_x_312) ;  /* 0x00000000000c5947 */ /* 0x000fea0003800000 */
[----:B------:R-:W1:Y:S02]  /*8930*/  LDG.E.U8 R16, desc[UR36][R10.64+0x118] ;  /* 0x000118240a107981 */ /* 0x000e64000c1e1100 */
[----:B-1----:R-:W-:-:S05]  /*8940*/  PRMT R13, R16, 0x8880, RZ ;  /* 0x00008880100d7816 */ /* 0x002fca00000000ff */
[----:B------:R-:W-:-:S07]  /*8950*/  IMAD R6, R13, R18, RZ ;  /* 0x000000120d067224 */ /* 0x000fce00078e02ff */
.L_x_312:
[----:B------:R-:W-:Y:S05]  /*8960*/  BSYNC B1 ;  /* 0x0000000000017941 */ /* 0x000fea0003800000 */
.L_x_311:
[----:B-1----:R-:W-:Y:S01]  /*8970*/  @!P5 IMAD R13, R36, R17, R6 ;  /* 0x00000011240dd224 */ /* 0x002fe200078e0206 */
[----:B------:R-:W-:Y:S04]  /*8980*/  BSSY B1, `(.L_x_313) ;  /* 0x0000006000017945 */ /* 0x000fe80003800000 */
[----:B------:R1:W-:Y:S01]  /*8990*/  @!P5 STG.E.U8 desc[UR36][R2.64+0x118], R13 ;  /* 0x0001180d0200d986 */ /* 0x0003e2000c101124 */
[----:B------:R-:W-:Y:S05]  /*89a0*/  @P4 BRA `(.L_x_314) ;  /* 0x00000000000c4947 */ /* 0x000fea0003800000 */
[----:B------:R-:W1:Y:S02]  /*89b0*/  LDG.E.U8 R16, desc[UR36][R10.64+0x119] ;  /* 0x000119240a107981 */ /* 0x000e64000c1e1100 */
[----:B-1----:R-:W-:-:S05]  /*89c0*/  PRMT R13, R16, 0x8880, RZ ;  /* 0x00008880100d7816 */ /* 0x002fca00000000ff */
[----:B------:R-:W-:-:S07]  /*89d0*/  IMAD R6, R13, R18, RZ ;  /* 0x000000120d067224 */ /* 0x000fce00078e02ff */
.L_x_314:
[----:B------:R-:W-:Y:S05]  /*89e0*/  BSYNC B1 ;  /* 0x0000000000017941 */ /* 0x000fea0003800000 */
.L_x_313:
        /* <DEDUP_REMOVED lines=13> */
.L_x_316:
[----:B------:R-:W-:Y:S05]  /*8ac0*/  BSYNC B1 ;  /* 0x0000000000017941 */ /* 0x000fea0003800000 */
.L_x_315:
[----:B-1----:R-:W-:Y:S01]  /*8ad0*/  @!P1 IMAD R13, R38, R17, R6 ;  /* 0x00000011260d9224 */ /* 0x002fe200078e0206 */
[----:B------:R-:W-:Y:S04]  /*8ae0*/  BSSY B1, `(.L_x_317) ;  /* 0x0000006000017945 */ /* 0x000fe80003800000 */
[----:B------:R1:W-:Y:S01]  /*8af0*/  @!P1 STG.E.U8 desc[UR36][R4.64+0x118], R13 ;  /* 0x0001180d04009986 */ /* 0x0003e2000c101124 */
[----:B------:R-:W-:Y:S05]  /*8b00*/  @P0 BRA `(.L_x_318) ;  /* 0x00000000000c0947 */ /* 0x000fea0003800000 */
[----:B------:R-:W1:Y:S02]  /*8b10*/  LDG.E.U8 R16, desc[UR36][R8.64+0x119] ;  /* 0x0001192408107981 */ /* 0x000e64000c1e1100 */
[----:B-1----:R-:W-:-:S05]  /*8b20*/  PRMT R13, R16, 0x8880, RZ ;  /* 0x00008880100d7816 */ /* 0x002fca00000000ff */
[----:B------:R-:W-:-:S07]  /*8b30*/  IMAD R6, R13, R18, RZ ;  /* 0x000000120d067224 */ /* 0x000fce00078e02ff */
.L_x_318:
[----:B------:R-:W-:Y:S05]  /*8b40*/  BSYNC B1 ;  /* 0x0000000000017941 */ /* 0x000fea0003800000 */
.L_x_317:
[----:B------:R-:W-:Y:S01]  /*8b50*/  @!P0 IMAD R39, R39, R17, R6 ;  /* 0x0000001127278224 */ /* 0x000fe200078e0206 */
[----:B------:R-:W-:Y:S04]  /*8b60*/  BSSY B1, `(.L_x_319) ;  /* 0x0000006000017945 */ /* 0x000fe80003800000 */
[----:B------:R0:W-:Y:S01]  /*8b70*/  @!P0 STG.E.U8 desc[UR36][R4.64+0x119], R39 ;  /* 0x0001192704008986 */ /* 0x0001e2000c101124 */
[----:B------:R-:W-:Y:S05]  /*8b80*/  @P5 BRA `(.L_x_320) ;  /* 0x00000000000c5947 */ /* 0x000fea0003800000 */
[----:B------:R-:W1:Y:S02]  /*8b90*/  LDG.E.U8 R16, desc[UR36][R10.64+0x120] ;  /* 0x000120240a107981 */ /* 0x000e64000c1e1100 */
[----:B-1----:R-:W-:-:S05]  /*8ba0*/  PRMT R13, R16, 0x8880, RZ ;  /* 0x00008880100d7816 */ /* 0x002fca00000000ff */
[----:B------:R-:W-:-:S07]  /*8bb0*/  IMAD R6, R13, R18, RZ ;  /* 0x000000120d067224 */ /* 0x000fce00078e02ff */
.L_x_320:
[----:B------:R-:W-:Y:S05]  /*8bc0*/  BSYNC B1 ;  /* 0x0000000000017941 */ /* 0x000fea0003800000 */
.L_x_319:
[----:B-1----:R-:W-:Y:S01]  /*8bd0*/  @!P5 IMAD R13, R40, R17, R6 ;  /* 0x00000011280dd224 */ /* 0x002fe200078e0206 */
[----:B------:R-:W-:Y:S04]  /*8be0*/  BSSY B1, `(.L_x_321) ;  /* 0x0000006000017945 */ /* 0x000fe80003800000 */
[----:B------:R1:W-:Y:S01]  /*8bf0*/  @!P5 STG.E.U8 desc[UR36][R2.64+0x120], R13 ;  /* 0x0001200d0200d986 */ /* 0x0003e2000c101124 */
[----:B------:R-:W-:Y:S05]  /*8c00*/  @P4 BRA `(.L_x_322) ;  /* 0x00000000000c4947 */ /* 0x000fea0003800000 */
[----:B------:R-:W1:Y:S02]  /*8c10*/  LDG.E.U8 R16, desc[UR36][R10.64+0x121] ;  /* 0x000121240a107981 */ /* 0x000e64000c1e1100 */
[----:B-1----:R-:W-:-:S05]  /*8c20*/  PRMT R13, R16, 0x8880, RZ ;  /* 0x00008880100d7816 */ /* 0x002fca00000000ff */
[----:B------:R-:W-:-:S07]  /*8c30*/  IMAD R6, R13, R18, RZ ;  /* 0x000000120d067224 */ /* 0x000fce00078e02ff */
.L_x_322:
[----:B------:R-:W-:Y:S05]  /*8c40*/  BSYNC B1 ;  /* 0x0000000000017941 */ /* 0x000fea0003800000 */
.L_x_321:
        /* <DEDUP_REMOVED lines=13> */
.L_x_324:
[----:B------:R-:W-:Y:S05]  /*8d20*/  BSYNC B1 ;  /* 0x0000000000017941 */ /* 0x000fea0003800000 */
.L_x_323:
[----:B-1----:R-:W-:Y:S01]  /*8d30*/  @!P3 IMAD R13, R42, R17, R6 ;  /* 0x000000112a0db224 */ /* 0x002fe200078e0206 */
[----:B------:R-:W-:Y:S04]  /*8d40*/  BSSY B1, `(.L_x_325) ;  /* 0x0000006000017945 */ /* 0x000fe80003800000 */
[----:B------:R1:W-:Y:S01]  /*8d50*/  @!P3 STG.E.U8 desc[UR36][R4.64+0x120], R13 ;  /* 0x0001200d0400b986 */ /* 0x0003e2000c101124 */
[----:B------:R-:W-:Y:S05]  /*8d60*/  @P2 BRA `(.L_x_326) ;  /* 0x00000000000c2947 */ /* 0x000fea0003800000 */
[----:B------:R-:W1:Y:S02]  /*8d70*/  LDG.E.U8 R16, desc[UR36][R8.64+0x121] ;  /* 0x0001212408107981 */ /* 0x000e64000c1e1100 */
[----:B-1----:R-:W-:-:S05]  /*8d80*/  PRMT R13, R16, 0x8880, RZ ;  /* 0x00008880100d7816 */ /* 0x002fca00000000ff */
[----:B------:R-:W-:-:S07]  /*8d90*/  IMAD R6, R13, R18, RZ ;  /* 0x000000120d067224 */ /* 0x000fce00078e02ff */
.L_x_326:
[----:B------:R-:W-:Y:S05]  /*8da0*/  BSYNC B1 ;  /* 0x0000000000017941 */ /* 0x000fea0003800000 */
.L_x_325:
[----:B------:R-:W-:Y:S01]  /*8db0*/  @!P2 IMAD R43, R43, R17, R6 ;  /* 0x000000112b2ba224 */ /* 0x000fe200078e0206 */
[----:B------:R-:W-:Y:S04]  /*8dc0*/  BSSY B1, `(.L_x_327) ;  /* 0x0000006000017945 */ /* 0x000fe80003800000 */
[----:B------:R0:W-:Y:S01]  /*8dd0*/  @!P2 STG.E.U8 desc[UR36][R4.64+0x121], R43 ;  /* 0x0001212b0400a986 */ /* 0x0001e2000c101124 */
[----:B------:R-:W-:Y:S05]  /*8de0*/  @P5 BRA `(.L_x_328) ;  /* 0x00000000000c5947 */ /* 0x000fea0003800000 */
[----:B------:R-:W1:Y:S02]  /*8df0*/  LDG.E.U8 R16, desc[UR36][R10.64+0x128] ;  /* 0x000128240a107981 */ /* 0x000e64000c1e1100 */
[----:B-1----:R-:W-:-:S05]  /*8e00*/  PRMT R13, R16, 0x8880, RZ ;  /* 0x00008880100d7816 */ /* 0x002fca00000000ff */
[----:B------:R-:W-:-:S07]  /*8e10*/  IMAD R6, R13, R18, RZ ;  /* 0x000000120d067224 */ /* 0x000fce00078e02ff */
.L_x_328:
[----:B------:R-:W-:Y:S05]  /*8e20*/  BSYNC B1 ;  /* 0x0000000000017941 */ /* 0x000fea0003800000 */
.L_x_327:
[----:B-1----:R-:W-:Y:S01]  /*8e30*/  @!P5 IMAD R13, R44, R17, R6 ;  /* 0x000000112c0dd224 */ /* 0x002fe200078e0206 */
[----:B------:R-:W-:Y:S04]  /*8e40*/  BSSY B1, `(.L_x_329) ;  /* 0x0000006000017945 */ /* 0x000fe80003800000 */
[----:B------:R1:W-:Y:S01]  /*8e50*/  @!P5 STG.E.U8 desc[UR36][R2.64+0x128], R13 ;  /* 0x0001280d0200d986 */ /* 0x0003e2000c101124 */
[----:B------:R-:W-:Y:S05]  /*8e60*/  @P4 BRA `(.L_x_330) ;  /* 0x00000000000c4947 */ /* 0x000fea0003800000 */
[----:B------:R-:W1:Y:S02]  /*8e70*/  LDG.E.U8 R16, desc[UR36][R10.64+0x129] ;  /* 0x000129240a107981 */ /* 0x000e64000c1e1100 */
[----:B-1----:R-:W-:-:S05]  /*8e80*/  PRMT R13, R16, 0x8880, RZ ;  /* 0x00008880100d7816 */ /* 0x002fca00000000ff */
[----:B------:R-:W-:-:S07]  /*8e90*/  IMAD R6, R13, R18, RZ ;  /* 0x000000120d067224 */ /* 0x000fce00078e02ff */
.L_x_330:
[----:B------:R-:W-:Y:S05]  /*8ea0*/  BSYNC B1 ;  /* 0x0000000000017941 */ /* 0x000fea0003800000 */
.L_x_329:
        /* <DEDUP_REMOVED lines=13> */
.L_x_332:
[----:B------:R-:W-:Y:S05]  /*8f80*/  BSYNC B1 ;  /* 0x0000000000017941 */ /* 0x000fea0003800000 */
.L_x_331:
[----:B-1----:R-:W-:Y:S01]  /*8f90*/  @!P1 IMAD R13, R46, R17, R6 ;  /* 0x000000112e0d9224 */ /* 0x002fe200078e0206 */
[----:B------:R-:W-:Y:S04]  /*8fa0*/  BSSY B1, `(.L_x_333) ;  /* 0x0000006000017945 */ /* 0x000fe80003800000 */
[----:B------:R1:W-:Y:S01]  /*8fb0*/  @!P1 STG.E.U8 desc[UR36][R4.64+0x128], R13 ;  /* 0x0001280d04009986 */ /* 0x0003e2000c101124 */
[----:B------:R-:W-:Y:S05]  /*8fc0*/  @P0 BRA `(.L_x_334) ;  /* 0x00000000000c0947 */ /* 0x000fea0003800000 */
[----:B------:R-:W1:Y:S02]  /*8fd0*/  LDG.E.U8 R16, desc[UR36][R8.64+0x129] ;  /* 0x0001292408107981 */ /* 0x000e64000c1e1100 */
[----:B-1----:R-:W-:-:S05]  /*8fe0*/  PRMT R13, R16, 0x8880, RZ ;  /* 0x00008880100d7816 */ /* 0x002fca00000000ff */
[----:B------:R-:W-:-:S07]  /*8ff0*/  IMAD R6, R13, R18, RZ ;  /* 0x000000120d067224 */ /* 0x000fce00078e02ff */
.L_x_334:
[----:B------:R-:W-:Y:S05]  /*9000*/  BSYNC B1 ;  /* 0x0000000000017941 */ /* 0x000fea0003800000 */
.L_x_333:
[----:B------:R-:W-:Y:S01]  /*9010*/  @!P0 IMAD R47, R47, R17, R6 ;  /* 0x000000112f2f8224 */ /* 0x000fe200078e0206 */
[----:B------:R-:W-:Y:S04]  /*9020*/  BSSY B1, `(.L_x_335) ;  /* 0x0000006000017945 */ /* 0x000fe80003800000 */
[----:B------:R0:W-:Y:S01]  /*9030*/  @!P0 STG.E.U8 desc[UR36][R4.64+0x129], R47 ;  /* 0x0001292f04008986 */ /* 0x0001e2000c101124 */
[----:B------:R-:W-:Y:S05]  /*9040*/  @P5 BRA `(.L_x_336) ;  /* 0x00000000000c5947 */ /* 0x000fea0003800000 */
[----:B------:R-:W1:Y:S02]  /*9050*/  LDG.E.U8 R16, desc[UR36][R10.64+0x130] ;  /* 0x000130240a107981 */ /* 0x000e64000c1e1100 */
[----:B-1----:R-:W-:-:S05]  /*9060*/  PRMT R13, R16, 0x8880, RZ ;  /* 0x00008880100d7816 */ /* 0x002fca00000000ff */
[----:B------:R-:W-:-:S07]  /*9070*/  IMAD R6, R13, R18, RZ ;  /* 0x000000120d067224 */ /* 0x000fce00078e02ff */
.L_x_336:
[----:B------:R-:W-:Y:S05]  /*9080*/  BSYNC B1 ;  /* 0x0000000000017941 */ /* 0x000fea0003800000 */
.L_x_335:
[----:B-1----:R-:W-:Y:S01]  /*9090*/  @!P5 IMAD R13, R48, R17, R6 ;  /* 0x00000011300dd224 */ /* 0x002fe200078e0206 */
[----:B------:R-:W-:Y:S04]  /*90a0*/  BSSY B1, `(.L_x_337) ;  /* 0x0000006000017945 */ /* 0x000fe80003800000 */
[----:B------:R1:W-:Y:S01]  /*90b0*/  @!P5 STG.E.U8 desc[UR36][R2.64+0x130], R13 ;  /* 0x0001300d0200d986 */ /* 0x0003e2000c101124 */
[----:B------:R-:W-:Y:S05]  /*90c0*/  @P4 BRA `(.L_x_338) ;  /* 0x00000000000c4947 */ /* 0x000fea0003800000 */
[----:B------:R-:W1:Y:S02]  /*90d0*/  LDG.E.U8 R16, desc[UR36][R10.64+0x131] ;  /* 0x000131240a107981 */ /* 0x000e64000c1e1100 */
[----:B-1----:R-:W-:-:S05]  /*90e0*/  PRMT R13, R16, 0x8880, RZ ;  /* 0x00008880100d7816 */ /* 0x002fca00000000ff */
[----:B------:R-:W-:-:S07]  /*90f0*/  IMAD R6, R13, R18, RZ ;  /* 0x000000120d067224 */ /* 0x000fce00078e02ff */
.L_x_338:
[----:B------:R-:W-:Y:S05]  /*9100*/  BSYNC B1 ;  /* 0x0000000000017941 */ /* 0x000fea0003800000 */
.L_x_337:
        /* <DEDUP_REMOVED lines=13> */
.L_x_340:
[----:B------:R-:W-:Y:S05]  /*91e0*/  BSYNC B1 ;  /* 0x0000000000017941 */ /* 0x000fea0003800000 */
.L_x_339:
[----:B-1----:R-:W-:Y:S01]  /*91f0*/  @!P3 IMAD R13, R50, R17, R6 ;  /* 0x00000011320db224 */ /* 0x002fe200078e0206 */
[----:B------:R-:W-:Y:S04]  /*9200*/  BSSY B1, `(.L_x_341) ;  /* 0x0000006000017945 */ /* 0x000fe80003800000 */
[----:B------:R1:W-:Y:S01]  /*9210*/  @!P3 STG.E.U8 desc[UR36][R4.64+0x130], R13 ;  /* 0x0001300d0400b986 */ /* 0x0003e2000c101124 */
[----:B------:R-:W-:Y:S05]  /*9220*/  @P2 BRA `(.L_x_342) ;  /* 0x00000000000c2947 */ /* 0x000fea0003800000 */
[----:B------:R-:W1:Y:S02]  /*9230*/  LDG.E.U8 R16, desc[UR36][R8.64+0x131] ;  /* 0x0001312408107981 */ /* 0x000e64000c1e1100 */
[----:B-1----:R-:W-:-:S05]  /*9240*/  PRMT R13, R16, 0x8880, RZ ;  /* 0x00008880100d7816 */ /* 0x002fca00000000ff */
[----:B------:R-:W-:-:S07]  /*9250*/  IMAD R6, R13, R18, RZ ;  /* 0x000000120d067224 */ /* 0x000fce00078e02ff */
.L_x_342:
[----:B------:R-:W-:Y:S05]  /*9260*/  BSYNC B1 ;  /* 0x0000000000017941 */ /* 0x000fea0003800000 */
.L_x_341:
[----:B------:R-:W-:Y:S01]  /*9270*/  @!P2 IMAD R51, R51, R17, R6 ;  /* 0x000000113333a224 */ /* 0x000fe200078e0206 */
[----:B------:R-:W-:Y:S04]  /*9280*/  BSSY B1, `(.L_x_343) ;  /* 0x0000006000017945 */ /* 0x000fe80003800000 */
[----:B------:R0:W-:Y:S01]  /*9290*/  @!P2 STG.E.U8 desc[UR36][R4.64+0x131], R51 ;  /* 0x000131330400a986 */ /* 0x0001e2000c101124 */
[----:B------:R-:W-:Y:S05]  /*92a0*/  @P5 BRA `(.L_x_344) ;  /* 0x00000000000c5947 */ /* 0x000fea0003800000 */
[----:B------:R-:W1:Y:S02]  /*92b0*/  LDG.E.U8 R16, desc[UR36][R10.64+0x138] ;  /* 0x000138240a107981 */ /* 0x000e64000c1e1100 */
[----:B-1----:R-:W-:-:S05]  /*92c0*/  PRMT R13, R16, 0x8880, RZ ;  /* 0x00008880100d7816 */ /* 0x002fca00000000ff */
[----:B------:R-:W-:-:S07]  /*92d0*/  IMAD R6, R13, R18, RZ ;  /* 0x000000120d067224 */ /* 0x000fce00078e02ff */
.L_x_344:
[----:B------:R-:W-:Y:S05]  /*92e0*/  BSYNC B1 ;  /* 0x0000000000017941 */ /* 0x000fea0003800000 */
.L_x_343:
[----:B-1----:R-:W-:Y:S01]  /*92f0*/  @!P5 IMAD R13, R52, R17, R6 ;  /* 0x00000011340dd224 */ /* 0x002fe200078e0206 */
[----:B------:R-:W-:Y:S04]  /*9300*/  BSSY B1, `(.L_x_345) ;  /* 0x0000006000017945 */ /* 0x000fe80003800000 */
[----:B------:R1:W-:Y:S01]  /*9310*/  @!P5 STG.E.U8 desc[UR36][R2.64+0x138], R13 ;  /* 0x0001380d0200d986 */ /* 0x0003e2000c101124 */
[----:B------:R-:W-:Y:S05]  /*9320*/  @P4 BRA `(.L_x_346) ;  /* 0x00000000000c4947 */ /* 0x000fea0003800000 */
[----:B------:R-:W1:Y:S02]  /*9330*/  LDG.E.U8 R16, desc[UR36][R10.64+0x139] ;  /* 0x000139240a107981 */ /* 0x000e64000c1e1100 */
[----:B-1----:R-:W-:-:S05]  /*9340*/  PRMT R13, R16, 0x8880, RZ ;  /* 0x00008880100d7816 */ /* 0x002fca00000000ff */
[----:B------:R-:W-:-:S07]  /*9350*/  IMAD R6, R13, R18, RZ ;  /* 0x000000120d067224 */ /* 0x000fce00078e02ff */
.L_x_346:
[----:B------:R-:W-:Y:S05]  /*9360*/  BSYNC B1 ;  /* 0x0000000000017941 */ /* 0x000fea0003800000 */
.L_x_345:
        /* <DEDUP_REMOVED lines=13> */
.L_x_348:
[----:B------:R-:W-:Y:S05]  /*9440*/  BSYNC B1 ;  /* 0x0000000000017941 */ /* 0x000fea0003800000 */
.L_x_347:
[----:B-1----:R-:W-:Y:S01]  /*9450*/  @!P1 IMAD R13, R54, R17, R6 ;  /* 0x00000011360d9224 */ /* 0x002fe200078e0206 */
[----:B------:R-:W-:Y:S04]  /*9460*/  BSSY B1, `(.L_x_349) ;  /* 0x0000006000017945 */ /* 0x000fe80003800000 */
[----:B------:R1:W-:Y:S01]  /*9470*/  @!P1 STG.E.U8 desc[UR36][R4.64+0x138], R13 ;  /* 0x0001380d04009986 */ /* 0x0003e2000c101124 */
[----:B------:R-:W-:Y:S05]  /*9480*/  @P0 BRA `(.L_x_350) ;  /* 0x00000000000c0947 */ /* 0x000fea0003800000 */
[----:B------:R-:W1:Y:S02]  /*9490*/  LDG.E.U8 R16, desc[UR36][R8.64+0x139] ;  /* 0x0001392408107981 */ /* 0x000e64000c1e1100 */
[----:B-1----:R-:W-:-:S05]  /*94a0*/  PRMT R13, R16, 0x8880, RZ ;  /* 0x00008880100d7816 */ /* 0x002fca00000000ff */
[----:B------:R-:W-:-:S07]  /*94b0*/  IMAD R6, R13, R18, RZ ;  /* 0x000000120d067224 */ /* 0x000fce00078e02ff */
.L_x_350:
[----:B------:R-:W-:Y:S05]  /*94c0*/  BSYNC B1 ;  /* 0x0000000000017941 */ /* 0x000fea0003800000 */
.L_x_349:
[----:B------:R-:W-:Y:S01]  /*94d0*/  @!P0 IMAD R55, R55, R17, R6 ;  /* 0x0000001137378224 */ /* 0x000fe200078e0206 */
[----:B------:R-:W-:Y:S04]  /*94e0*/  BSSY B1, `(.L_x_351) ;  /* 0x0000006000017945 */ /* 0x000fe80003800000 */
[----:B------:R0:W-:Y:S01]  /*94f0*/  @!P0 STG.E.U8 desc[UR36][R4.64+0x139], R55 ;  /* 0x0001393704008986 */ /* 0x0001e2000c101124 */
[----:B------:R-:W-:Y:S05]  /*9500*/  @P5 BRA `(.L_x_352) ;  /* 0x00000000000c5947 */ /* 0x000fea0003800000 */
[----:B------:R-:W1:Y:S02]  /*9510*/  LDG.E.U8 R16, desc[UR36][R10.64+0x140] ;  /* 0x000140240a107981 */ /* 0x000e64000c1e1100 */
[----:B-1----:R-:W-:-:S05]  /*9520*/  PRMT R13, R16, 0x8880, RZ ;  /* 0x00008880100d7816 */ /* 0x002fca00000000ff */
[----:B------:R-:W-:-:S07]  /*9530*/  IMAD R6, R13, R18, RZ ;  /* 0x000000120d067224 */ /* 0x000fce00078e02ff */
.L_x_352:
[----:B------:R-:W-:Y:S05]  /*9540*/  BSYNC B1 ;  /* 0x0000000000017941 */ /* 0x000fea0003800000 */
.L_x_351:
[----:B-1----:R-:W-:Y:S01]  /*9550*/  @!P5 IMAD R13, R56, R17, R6 ;  /* 0x00000011380dd224 */ /* 0x002fe200078e0206 */
[----:B------:R-:W-:Y:S04]  /*9560*/  BSSY B1, `(.L_x_353) ;  /* 0x0000006000017945 */ /* 0x000fe80003800000 */
[----:B------:R1:W-:Y:S01]  /*9570*/  @!P5 STG.E.U8 desc[UR36][R2.64+0x140], R13 ;  /* 0x0001400d0200d986 */ /* 0x0003e2000c101124 */
[----:B------:R-:W-:Y:S05]  /*9580*/  @P4 BRA `(.L_x_354) ;  /* 0x00000000000c4947 */ /* 0x000fea0003800000 */
[----:B------:R-:W1:Y:S02]  /*9590*/  LDG.E.U8 R16, desc[UR36][R10.64+0x141] ;  /* 0x000141240a107981 */ /* 0x000e64000c1e1100 */
[----:B-1----:R-:W-:-:S05]  /*95a0*/  PRMT R13, R16, 0x8880, RZ ;  /* 0x00008880100d7816 */ /* 0x002fca00000000ff */
[----:B------:R-:W-:-:S07]  /*95b0*/  IMAD R6, R13, R18, RZ ;  /* 0x000000120d067224 */ /* 0x000fce00078e02ff */
.L_x_354:
[----:B------:R-:W-:Y:S05]  /*95c0*/  BSYNC B1 ;  /* 0x0000000000017941 */ /* 0x000fea0003800000 */
.L_x_353:
        /* <DEDUP_REMOVED lines=13> */
.L_x_356:
[----:B------:R-:W-:Y:S05]  /*96a0*/  BSYNC B1 ;  /* 0x0000000000017941 */ /* 0x000fea0003800000 */
.L_x_355:
[----:B-1----:R-:W-:Y:S01]  /*96b0*/  @!P3 IMAD R13, R58, R17, R6 ;  /* 0x000000113a0db224 */ /* 0x002fe200078e0206 */
[----:B------:R-:W-:Y:S04]  /*96c0*/  BSSY B1, `(.L_x_357) ;  /* 0x0000006000017945 */ /* 0x000fe80003800000 */
[----:B------:R1:W-:Y:S01]  /*96d0*/  @!P3 STG.E.U8 desc[UR36][R4.64+0x140], R13 ;  /* 0x0001400d0400b986 */ /* 0x0003e2000c101124 */
[----:B------:R-:W-:Y:S05]  /*96e0*/  @P2 BRA `(.L_x_358) ;  /* 0x00000000000c2947 */ /* 0x000fea0003800000 */
[----:B------:R-:W1:Y:S02]  /*96f0*/  LDG.E.U8 R16, desc[UR36][R8.64+0x141] ;  /* 0x0001412408107981 */ /* 0x000e64000c1e1100 */
[----:B-1----:R-:W-:-:S05]  /*9700*/  PRMT R13, R16, 0x8880, RZ ;  /* 0x00008880100d7816 */ /* 0x002fca00000000ff */
[----:B------:R-:W-:-:S07]  /*9710*/  IMAD R6, R13, R18, RZ ;  /* 0x000000120d067224 */ /* 0x000fce00078e02ff */
.L_x_358:
[----:B------:R-:W-:Y:S05]  /*9720*/  BSYNC B1 ;  /* 0x0000000000017941 */ /* 0x000fea0003800000 */
.L_x_357:
[----:B------:R-:W-:Y:S01]  /*9730*/  @!P2 IMAD R59, R59, R17, R6 ;  /* 0x000000113b3ba224 */ /* 0x000fe200078e0206 */
[----:B------:R-:W-:Y:S04]  /*9740*/  BSSY B1, `(.L_x_359) ;  /* 0x0000006000017945 */ /* 0x000fe80003800000 */
[----:B------:R0:W-:Y:S01]  /*9750*/  @!P2 STG.E.U8 desc[UR36][R4.64+0x141], R59 ;  /* 0x0001413b0400a986 */ /* 0x0001e2000c101124 */
[----:B------:R-:W-:Y:S05]  /*9760*/  @P5 BRA `(.L_x_360) ;  /* 0x00000000000c5947 */ /* 0x000fea0003800000 */
[----:B------:R-:W1:Y:S02]  /*9770*/  LDG.E.U8 R16, desc[UR36][R10.64+0x148] ;  /* 0x000148240a107981 */ /* 0x000e64000c1e1100 */
[----:B-1----:R-:W-:-:S05]  /*9780*/  PRMT R13, R16, 0x8880, RZ ;  /* 0x00008880100d7816 */ /* 0x002fca00000000ff */
[----:B------:R-:W-:-:S07]  /*9790*/  IMAD R6, R13, R18, RZ ;  /* 0x000000120d067224 */ /* 0x000fce00078e02ff */
.L_x_360:
[----:B------:R-:W-:Y:S05]  /*97a0*/  BSYNC B1 ;  /* 0x0000000000017941 */ /* 0x000fea0003800000 */
.L_x_359:
[----:B-1----:R-:W-:Y:S01]  /*97b0*/  @!P5 IMAD R13, R60, R17, R6 ;  /* 0x000000113c0dd224 */ /* 0x002fe200078e0206 */
[----:B------:R-:W-:Y:S04]  /*97c0*/  BSSY B1, `(.L_x_361) ;  /* 0x0000006000017945 */ /* 0x000fe80003800000 */
[----:B------:R1:W-:Y:S01]  /*97d0*/  @!P5 STG.E.U8 desc[UR36][R2.64+0x148], R13 ;  /* 0x0001480d0200d986 */ /* 0x0003e2000c101124 */
[----:B------:R-:W-:Y:S05]  /*97e0*/  @P4 BRA `(.L_x_362) ;  /* 0x00000000000c4947 */ /* 0x000fea0003800000 */
[----:B------:R-:W1:Y:S02]  /*97f0*/  LDG.E.U8 R16, desc[UR36][R10.64+0x149] ;  /* 0x000149240a107981 */ /* 0x000e64000c1e1100 */
[----:B-1----:R-:W-:-:S05]  /*9800*/  PRMT R13, R16, 0x8880, RZ ;  /* 0x00008880100d7816 */ /* 0x002fca00000000ff */
[----:B------:R-:W-:-:S07]  /*9810*/  IMAD R6, R13, R18, RZ ;  /* 0x000000120d067224 */ /* 0x000fce00078e02ff */
.L_x_362:
[----:B------:R-:W-:Y:S05]  /*9820*/  BSYNC B1 ;  /* 0x0000000000017941 */ /* 0x000fea0003800000 */
.L_x_361:
        /* <DEDUP_REMOVED lines=13> */
.L_x_364:
[----:B------:R-:W-:Y:S05]  /*9900*/  BSYNC B1 ;  /* 0x0000000000017941 */ /* 0x000fea0003800000 */
.L_x_363:
[----:B-1----:R-:W-:Y:S01]  /*9910*/  @!P1 IMAD R13, R62, R17, R6 ;  /* 0x000000113e0d9224 */ /* 0x002fe200078e0206 */
[----:B------:R-:W-:Y:S04]  /*9920*/  BSSY B1, `(.L_x_365) ;  /* 0x0000006000017945 */ /* 0x000fe80003800000 */
[----:B------:R1:W-:Y:S01]  /*9930*/  @!P1 STG.E.U8 desc[UR36][R4.64+0x148], R13 ;  /* 0x0001480d04009986 */ /* 0x0003e2000c101124 */
[----:B------:R-:W-:Y:S05]  /*9940*/  @P0 BRA `(.L_x_366) ;  /* 0x00000000000c0947 */ /* 0x000fea0003800000 */
[----:B------:R-:W1:Y:S02]  /*9950*/  LDG.E.U8 R16, desc[UR36][R8.64+0x149] ;  /* 0x0001492408107981 */ /* 0x000e64000c1e1100 */
[----:B-1----:R-:W-:-:S05]  /*9960*/  PRMT R13, R16, 0x8880, RZ ;  /* 0x00008880100d7816 */ /* 0x002fca00000000ff */
[----:B------:R-:W-:-:S07]  /*9970*/  IMAD R6, R13, R18, RZ ;  /* 0x000000120d067224 */ /* 0x000fce00078e02ff */
.L_x_366:
[----:B------:R-:W-:Y:S05]  /*9980*/  BSYNC B1 ;  /* 0x0000000000017941 */ /* 0x000fea0003800000 */
.L_x_365:
[----:B------:R-:W-:Y:S01]  /*9990*/  @!P0 IMAD R63, R63, R17, R6 ;  /* 0x000000113f3f8224 */ /* 0x000fe200078e0206 */
[----:B------:R-:W-:Y:S04]  /*99a0*/  BSSY B1, `(.L_x_367) ;  /* 0x0000006000017945 */ /* 0x000fe80003800000 */
[----:B------:R0:W-:Y:S01]  /*99b0*/  @!P0 STG.E.U8 desc[UR36][R4.64+0x149], R63 ;  /* 0x0001493f04008986 */ /* 0x0001e2000c101124 */
[----:B------:R-:W-:Y:S05]  /*99c0*/  @P5 BRA `(.L_x_368) ;  /* 0x00000000000c5947 */ /* 0x000fea0003800000 */
[----:B------:R-:W1:Y:S02]  /*99d0*/  LDG.E.U8 R16, desc[UR36][R10.64+0x150] ;  /* 0x000150240a107981 */ /* 0x000e64000c1e1100 */
[----:B-1----:R-:W-:-:S05]  /*99e0*/  PRMT R13, R16, 0x8880, RZ ;  /* 0x00008880100d7816 */ /* 0x002fca00000000ff */
[----:B------:R-:W-:-:S07]  /*99f0*/  IMAD R6, R13, R18, RZ ;  /* 0x000000120d067224 */ /* 0x000fce00078e02ff */
.L_x_368:
[----:B------:R-:W-:Y:S05]  /*9a00*/  BSYNC B1 ;  /* 0x0000000000017941 */ /* 0x000fea0003800000 */
.L_x_367:
[----:B-1----:R-:W-:Y:S01]  /*9a10*/  @!P5 IMAD R13, R64, R17, R6 ;  /* 0x00000011400dd224 */ /* 0x002fe200078e0206 */
[----:B------:R-:W-:Y:S04]  /*9a20*/  BSSY B1, `(.L_x_369) ;  /* 0x0000006000017945 */ /* 0x000fe80003800000 */
[----:B------:R1:W-:Y:S01]  /*9a30*/  @!P5 STG.E.U8 desc[UR36][R2.64+0x150], R13 ;  /* 0x0001500d0200d986 */ /* 0x0003e2000c101124 */
[----:B------:R-:W-:Y:S05]  /*9a40*/  @P4 BRA `(.L_x_370) ;  /* 0x00000000000c4947 */ /* 0x000fea0003800000 */
[----:B------:R-:W1:Y:S02]  /*9a50*/  LDG.E.U8 R16, desc[UR36][R10.64+0x151] ;  /* 0x000151240a107981 */ /* 0x000e64000c1e1100 */
[----:B-1----:R-:W-:-:S05]  /*9a60*/  PRMT R13, R16, 0x8880, RZ ;  /* 0x00008880100d7816 */ /* 0x002fca00000000ff */
[----:B------:R-:W-:-:S07]  /*9a70*/  IMAD R6, R13, R18, RZ ;  /* 0x000000120d067224 */ /* 0x000fce00078e02ff */
.L_x_370:
[----:B------:R-:W-:Y:S05]  /*9a80*/  BSYNC B1 ;  /* 0x0000000000017941 */ /* 0x000fea0003800000 */
.L_x_369:
        /* <DEDUP_REMOVED lines=13> */
.L_x_372:
[----:B------:R-:W-:Y:S05]  /*9b60*/  BSYNC B1 ;  /* 0x0000000000017941 */ /* 0x000fea0003800000 */
.L_x_371:
[----:B-1----:R-:W-:Y:S01]  /*9b70*/  @!P3 IMAD R13, R66, R17, R6 ;  /* 0x00000011420db224 */ /* 0x002fe200078e0206 */
[----:B------:R-:W-:Y:S04]  /*9b80*/  BSSY B1, `(.L_x_373) ;  /* 0x0000006000017945 */ /* 0x000fe80003800000 */
[----:B------:R1:W-:Y:S01]  /*9b90*/  @!P3 STG.E.U8 desc[UR36][R4.64+0x150], R13 ;  /* 0x0001500d0400b986 */ /* 0x0003e2000c101124 */
[----:B------:R-:W-:Y:S05]  /*9ba0*/  @P2 BRA `(.L_x_374) ;  /* 0x00000000000c2947 */ /* 0x000fea0003800000 */
[----:B------:R-:W1:Y:S02]  /*9bb0*/  LDG.E.U8 R16, desc[UR36][R8.64+0x151] ;  /* 0x0001512408107981 */ /* 0x000e64000c1e1100 */
[----:B-1----:R-:W-:-:S05]  /*9bc0*/  PRMT R13, R16, 0x8880, RZ ;  /* 0x00008880100d7816 */ /* 0x002fca00000000ff */
[----:B------:R-:W-:-:S07]  /*9bd0*/  IMAD R6, R13, R18, RZ ;  /* 0x000000120d067224 */ /* 0x000fce00078e02ff */
.L_x_374:
[----:B------:R-:W-:Y:S05]  /*9be0*/  BSYNC B1 ;  /* 0x0000000000017941 */ /* 0x000fea0003800000 */
.L_x_373:
[----:B------:R-:W-:Y:S01]  /*9bf0*/  @!P2 IMAD R67, R67, R17, R6 ;  /* 0x000000114343a224 */ /* 0x000fe200078e0206 */
[----:B------:R-:W-:Y:S04]  /*9c00*/  BSSY B1, `(.L_x_375) ;  /* 0x0000006000017945 */ /* 0x000fe80003800000 */
[----:B------:R0:W-:Y:S01]  /*9c10*/  @!P2 STG.E.U8 desc[UR36][R4.64+0x151], R67 ;  /* 0x000151430400a986 */ /* 0x0001e2000c101124 */
[----:B------:R-:W-:Y:S05]  /*9c20*/  @P5 BRA `(.L_x_376) ;  /* 0x00000000000c5947 */ /* 0x000fea0003800000 */
[----:B------:R-:W1:Y:S02]  /*9c30*/  LDG.E.U8 R16, desc[UR36][R10.64+0x158] ;  /* 0x000158240a107981 */ /* 0x000e64000c1e1100 */
[----:B-1----:R-:W-:-:S05]  /*9c40*/  PRMT R13, R16, 0x8880, RZ ;  /* 0x00008880100d7816 */ /* 0x002fca00000000ff */
[----:B------:R-:W-:-:S07]  /*9c50*/  IMAD R6, R13, R18, RZ ;  /* 0x000000120d067224 */ /* 0x000fce00078e02ff */
.L_x_376:
[----:B------:R-:W-:Y:S05]  /*9c60*/  BSYNC B1 ;  /* 0x0000000000017941 */ /* 0x000fea0003800000 */
.L_x_375:
[----:B-1----:R-:W-:Y:S01]  /*9c70*/  @!P5 IMAD R13, R68, R17, R6 ;  /* 0x00000011440dd224 */ /* 0x002fe200078e0206 */
[----:B------:R-:W-:Y:S04]  /*9c80*/  BSSY B1, `(.L_x_377) ;  /* 0x0000006000017945 */ /* 0x000fe80003800000 */
[----:B------:R1:W-:Y:S01]  /*9c90*/  @!P5 STG.E.U8 desc[UR36][R2.64+0x158], R13 ;  /* 0x0001580d0200d986 */ /* 0x0003e2000c101124 */
[----:B------:R-:W-:Y:S05]  /*9ca0*/  @P4 BRA `(.L_x_378) ;  /* 0x00000000000c4947 */ /* 0x000fea0003800000 */
[----:B------:R-:W1:Y:S02]  /*9cb0*/  LDG.E.U8 R16, desc[UR36][R10.64+0x159] ;  /* 0x000159240a107981 */ /* 0x000e64000c1e1100 */
[----:B-1----:R-:W-:-:S05]  /*9cc0*/  PRMT R13, R16, 0x8880, RZ ;  /* 0x00008880100d7816 */ /* 0x002fca00000000ff */
[----:B------:R-:W-:-:S07]  /*9cd0*/  IMAD R6, R13, R18, RZ ;  /* 0x000000120d067224 */ /* 0x000fce00078e02ff */
.L_x_378:
[----:B------:R-:W-:Y:S05]  /*9ce0*/  BSYNC B1 ;  /* 0x0000000000017941 */ /* 0x000fea0003800000 */
.L_x_377:
        /* <DEDUP_REMOVED lines=13> */
.L_x_380:
[----:B------:R-:W-:Y:S05]  /*9dc0*/  BSYNC B1 ;  /* 0x0000000000017941 */ /* 0x000fea0003800000 */
.L_x_379:
[----:B-1----:R-:W-:Y:S01]  /*9dd0*/  @!P1 IMAD R13, R70, R17, R6 ;  /* 0x00000011460d9224 */ /* 0x002fe200078e0206 */
[----:B------:R-:W-:Y:S04]  /*9de0*/  BSSY B1, `(.L_x_381) ;  /* 0x0000006000017945 */ /* 0x000fe80003800000 */
[----:B------:R1:W-:Y:S01]  /*9df0*/  @!P1 STG.E.U8 desc[UR36][R4.64+0x158], R13 ;  /* 0x0001580d04009986 */ /* 0x0003e2000c101124 */
[----:B------:R-:W-:Y:S05]  /*9e00*/  @P0 BRA `(.L_x_382) ;  /* 0x00000000000c0947 */ /* 0x000fea0003800000 */
[----:B------:R-:W1:Y:S02]  /*9e10*/  LDG.E.U8 R16, desc[UR36][R8.64+0x159] ;  /* 0x0001592408107981 */ /* 0x000e64000c1e1100 */
[----:B-1----:R-:W-:-:S05]  /*9e20*/  PRMT R13, R16, 0x8880, RZ ;  /* 0x00008880100d7816 */ /* 0x002fca00000000ff */
[----:B------:R-:W-:-:S07]  /*9e30*/  IMAD R6, R13, R18, RZ ;  /* 0x000000120d067224 */ /* 0x000fce00078e02ff */
.L_x_382:
[----:B------:R-:W-:Y:S05]  /*9e40*/  BSYNC B1 ;  /* 0x0000000000017941 */ /* 0x000fea0003800000 */
.L_x_381:
[----:B------:R-:W-:Y:S01]  /*9e50*/  @!P0 IMAD R71, R71, R17, R6 ;  /* 0x0000001147478224 */ /* 0x000fe200078e0206 */
[----:B------:R-:W-:Y:S04]  /*9e60*/  BSSY B1, `(.L_x_383) ;  /* 0x0000006000017945 */ /* 0x000fe80003800000 */
[----:B------:R0:W-:Y:S01]  /*9e70*/  @!P0 STG.E.U8 desc[UR36][R4.64+0x159], R71 ;  /* 0x0001594704008986 */ /* 0x0001e2000c101124 */
[----:B------:R-:W-:Y:S05]  /*9e80*/  @P5 BRA `(.L_x_384) ;  /* 0x00000000000c5947 */ /* 0x000fea0003800000 */
[----:B------:R-:W1:Y:S02]  /*9e90*/  LDG.E.U8 R16, desc[UR36][R10.64+0x160] ;  /* 0x000160240a107981 */ /* 0x000e64000c1e1100 */
[----:B-1----:R-:W-:-:S05]  /*9ea0*/  PRMT R13, R16, 0x8880, RZ ;  /* 0x00008880100d7816 */ /* 0x002fca00000000ff */
[----:B------:R-:W-:-:S07]  /*9eb0*/  IMAD R6, R13, R18, RZ ;  /* 0x000000120d067224 */ /* 0x000fce00078e02ff */
.L_x_384:
[----:B------:R-:W-:Y:S05]  /*9ec0*/  BSYNC B1 ;  /* 0x0000000000017941 */ /* 0x000fea0003800000 */
.L_x_383:
[----:B-1----:R-:W-:Y:S01]  /*9ed0*/  @!P5 IMAD R13, R72, R17, R6 ;  /* 0x00000011480dd224 */ /* 0x002fe200078e0206 */
[----:B------:R-:W-:Y:S04]  /*9ee0*/  BSSY B1, `(.L_x_385) ;  /* 0x0000006000017945 */ /* 0x000fe80003800000 */
[----:B------:R1:W-:Y:S01]  /*9ef0*/  @!P5 STG.E.U8 desc[UR36][R2.64+0x160], R13 ;  /* 0x0001600d0200d986 */ /* 0x0003e2000c101124 */
[----:B------:R-:W-:Y:S05]  /*9f00*/  @P4 BRA `(.L_x_386) ;  /* 0x00000000000c4947 */ /* 0x000fea0003800000 */
[----:B------:R-:W1:Y:S02]  /*9f10*/  LDG.E.U8 R16, desc[UR36][R10.64+0x161] ;  /* 0x000161240a107981 */ /* 0x000e64000c1e1100 */
[----:B-1----:R-:W-:-:S05]  /*9f20*/  PRMT R13, R16, 0x8880, RZ ;  /* 0x00008880100d7816 */ /* 0x002fca00000000ff */
[----:B------:R-:W-:-:S07]  /*9f30*/  IMAD R6, R13, R18, RZ ;  /* 0x000000120d067224 */ /* 0x000fce00078e02ff */
.L_x_386:
[----:B------:R-:W-:Y:S05]  /*9f40*/  BSYNC B1 ;  /* 0x0000000000017941 */ /* 0x000fea0003800000 */
.L_x_385:
        /* <DEDUP_REMOVED lines=13> */
.L_x_388:
[----:B------:R-:W-:Y:S05]  /*a020*/  BSYNC B1 ;  /* 0x0000000000017941 */ /* 0x000fea0003800000 */
.L_x_387:
[----:B-1----:R-:W-:Y:S01]  /*a030*/  @!P3 IMAD R13, R74, R17, R6 ;  /* 0x000000114a0db224 */ /* 0x002fe200078e0206 */
[----:B------:R-:W-:Y:S04]  /*a040*/  BSSY B1, `(.L_x_389) ;  /* 0x0000006000017945 */ /* 0x000fe80003800000 */
[----:B------:R1:W-:Y:S01]  /*a050*/  @!P3 STG.E.U8 desc[UR36][R4.64+0x160], R13 ;  /* 0x0001600d0400b986 */ /* 0x0003e2000c101124 */
[----:B------:R-:W-:Y:S05]  /*a060*/  @P2 BRA `(.L_x_390) ;  /* 0x00000000000c2947 */ /* 0x000fea0003800000 */
[----:B------:R-:W1:Y:S02]  /*a070*/  LDG.E.U8 R16, desc[UR36][R8.64+0x161] ;  /* 0x0001612408107981 */ /* 0x000e64000c1e1100 */
[----:B-1----:R-:W-:-:S05]  /*a080*/  PRMT R13, R16, 0x8880, RZ ;  /* 0x00008880100d7816 */ /* 0x002fca00000000ff */
[----:B------:R-:W-:-:S07]  /*a090*/  IMAD R6, R13, R18, RZ ;  /* 0x000000120d067224 */ /* 0x000fce00078e02ff */
.L_x_390:
[----:B------:R-:W-:Y:S05]  /*a0a0*/  BSYNC B1 ;  /* 0x0000000000017941 */ /* 0x000fea0003800000 */
.L_x_389:
[----:B------:R-:W-:Y:S01]  /*a0b0*/  @!P2 IMAD R75, R75, R17, R6 ;  /* 0x000000114b4ba224 */ /* 0x000fe200078e0206 */
[----:B------:R-:W-:Y:S04]  /*a0c0*/  BSSY B1, `(.L_x_391) ;  /* 0x0000006000017945 */ /* 0x000fe80003800000 */
[----:B------:R0:W-:Y:S01]  /*a0d0*/  @!P2 STG.E.U8 desc[UR36][R4.64+0x161], R75 ;  /* 0x0001614b0400a986 */ /* 0x0001e2000c101124 */
[----:B------:R-:W-:Y:S05]  /*a0e0*/  @P5 BRA `(.L_x_392) ;  /* 0x00000000000c5947 */ /* 0x000fea0003800000 */
[----:B------:R-:W1:Y:S02]  /*a0f0*/  LDG.E.U8 R16, desc[UR36][R10.64+0x168] ;  /* 0x000168240a107981 */ /* 0x000e64000c1e1100 */
[----:B-1----:R-:W-:-:S05]  /*a100*/  PRMT R13, R16, 0x8880, RZ ;  /* 0x00008880100d7816 */ /* 0x002fca00000000ff */
[----:B------:R-:W-:-:S07]  /*a110*/  IMAD R6, R13, R18, RZ ;  /* 0x000000120d067224 */ /* 0x000fce00078e02ff */
.L_x_392:
[----:B------:R-:W-:Y:S05]  /*a120*/  BSYNC B1 ;  /* 0x0000000000017941 */ /* 0x000fea0003800000 */
.L_x_391:
[----:B-1----:R-:W-:Y:S01]  /*a130*/  @!P5 IMAD R13, R76, R17, R6 ;  /* 0x000000114c0dd224 */ /* 0x002fe200078e0206 */
[----:B------:R-:W-:Y:S04]  /*a140*/  BSSY B1, `(.L_x_393) ;  /* 0x0000006000017945 */ /* 0x000fe80003800000 */
[----:B------:R1:W-:Y:S01]  /*a150*/  @!P5 STG.E.U8 desc[UR36][R2.64+0x168], R13 ;  /* 0x0001680d0200d986 */ /* 0x0003e2000c101124 */
[----:B------:R-:W-:Y:S05]  /*a160*/  @P4 BRA `(.L_x_394) ;  /* 0x00000000000c4947 */ /* 0x000fea0003800000 */
[----:B------:R-:W1:Y:S02]  /*a170*/  LDG.E.U8 R16, desc[UR36][R10.64+0x169] ;  /* 0x000169240a107981 */ /* 0x000e64000c1e1100 */
[----:B-1----:R-:W-:-:S05]  /*a180*/  PRMT R13, R16, 0x8880, RZ ;  /* 0x00008880100d7816 */ /* 0x002fca00000000ff */
[----:B------:R-:W-:-:S07]  /*a190*/  IMAD R6, R13, R18, RZ ;  /* 0x000000120d067224 */ /* 0x000fce00078e02ff */
.L_x_394:
[----:B------:R-:W-:Y:S05]  /*a1a0*/  BSYNC B1 ;  /* 0x0000000000017941 */ /* 0x000fea0003800000 */
.L_x_393:
        /* <DEDUP_REMOVED lines=13> */
.L_x_396:
[----:B------:R-:W-:Y:S05]  /*a280*/  BSYNC B1 ;  /* 0x0000000000017941 */ /* 0x000fea0003800000 */
.L_x_395:
[----:B-1----:R-:W-:Y:S01]  /*a290*/  @!P1 IMAD R13, R78, R17, R6 ;  /* 0x000000114e0d9224 */ /* 0x002fe200078e0206 */
[----:B------:R-:W-:Y:S04]  /*a2a0*/  BSSY B1, `(.L_x_397) ;  /* 0x0000006000017945 */ /* 0x000fe80003800000 */
[----:B------:R1:W-:Y:S01]  /*a2b0*/  @!P1 STG.E.U8 desc[UR36][R4.64+0x168], R13 ;  /* 0x0001680d04009986 */ /* 0x0003e2000c101124 */
[----:B------:R-:W-:Y:S05]  /*a2c0*/  @P0 BRA `(.L_x_398) ;  /* 0x00000000000c0947 */ /* 0x000fea0003800000 */
[----:B------:R-:W1:Y:S02]  /*a2d0*/  LDG.E.U8 R16, desc[UR36][R8.64+0x169] ;  /* 0x0001692408107981 */ /* 0x000e64000c1e1100 */
[----:B-1----:R-:W-:-:S05]  /*a2e0*/  PRMT R13, R16, 0x8880, RZ ;  /* 0x00008880100d7816 */ /* 0x002fca00000000ff */
[----:B------:R-:W-:-:S07]  /*a2f0*/  IMAD R6, R13, R18, RZ ;  /* 0x000000120d067224 */ /* 0x000fce00078e02ff */
.L_x_398:
[----:B------:R-:W-:Y:S05]  /*a300*/  BSYNC B1 ;  /* 0x0000000000017941 */ /* 0x000fea0003800000 */
.L_x_397:
[----:B------:R-:W-:Y:S01]  /*a310*/  @!P0 IMAD R79, R79, R17, R6 ;  /* 0x000000114f4f8224 */ /* 0x000fe200078e0206 */
[----:B------:R-:W-:Y:S04]  /*a320*/  BSSY B1, `(.L_x_399) ;  /* 0x0000006000017945 */ /* 0x000fe80003800000 */
[----:B------:R0:W-:Y:S01]  /*a330*/  @!P0 STG.E.U8 desc[UR36][R4.64+0x169], R79 ;  /* 0x0001694f04008986 */ /* 0x0001e2000c101124 */
[----:B------:R-:W-:Y:S05]  /*a340*/  @P5 BRA `(.L_x_400) ;  /* 0x00000000000c5947 */ /* 0x000fea0003800000 */
[----:B------:R-:W1:Y:S02]  /*a350*/  LDG.E.U8 R16, desc[UR36][R10.64+0x170] ;  /* 0x000170240a107981 */ /* 0x000e64000c1e1100 */
[----:B-1----:R-:W-:-:S05]  /*a360*/  PRMT R13, R16, 0x8880, RZ ;  /* 0x00008880100d7816 */ /* 0x002fca00000000ff */
[----:B------:R-:W-:-:S07]  /*a370*/  IMAD R6, R13, R18, RZ ;  /* 0x000000120d067224 */ /* 0x000fce00078e02ff */
.L_x_400:
[----:B------:R-:W-:Y:S05]  /*a380*/  BSYNC B1 ;  /* 0x0000000000017941 */ /* 0x000fea0003800000 */
.L_x_399:
[----:B-1----:R-:W-:Y:S01]  /*a390*/  @!P5 IMAD R13, R80, R17, R6 ;  /* 0x00000011500dd224 */ /* 0x002fe200078e0206 */
[----:B------:R-:W-:Y:S04]  /*a3a0*/  BSSY B1, `(.L_x_401) ;  /* 0x0000006000017945 */ /* 0x000fe80003800000 */
[----:B------:R1:W-:Y:S01]  /*a3b0*/  @!P5 STG.E.U8 desc[UR36][R2.64+0x170], R13 ;  /* 0x0001700d0200d986 */ /* 0x0003e2000c101124 */
[----:B------:R-:W-:Y:S05]  /*a3c0*/  @P4 BRA `(.L_x_402) ;  /* 0x00000000000c4947 */ /* 0x000fea0003800000 */
[----:B------:R-:W1:Y:S02]  /*a3d0*/  LDG.E.U8 R16, desc[UR36][R10.64+0x171] ;  /* 0x000171240a107981 */ /* 0x000e64000c1e1100 */
[----:B-1----:R-:W-:-:S05]  /*a3e0*/  PRMT R13, R16, 0x8880, RZ ;  /* 0x00008880100d7816 */ /* 0x002fca00000000ff */
[----:B------:R-:W-:-:S07]  /*a3f0*/  IMAD R6, R13, R18, RZ ;  /* 0x000000120d067224 */ /* 0x000fce00078e02ff */
.L_x_402:
[----:B------:R-:W-:Y:S05]  /*a400*/  BSYNC B1 ;  /* 0x0000000000017941 */ /* 0x000fea0003800000 */
.L_x_401:
        /* <DEDUP_REMOVED lines=13> */
.L_x_404:
[----:B------:R-:W-:Y:S05]  /*a4e0*/  BSYNC B1 ;  /* 0x0000000000017941 */ /* 0x000fea0003800000 */
.L_x_403:
[----:B-1----:R-:W-:Y:S01]  /*a4f0*/  @!P3 IMAD R13, R82, R17, R6 ;  /* 0x00000011520db224 */ /* 0x002fe200078e0206 */
[----:B------:R-:W-:Y:S04]  /*a500*/  BSSY B1, `(.L_x_405) ;  /* 0x0000006000017945 */ /* 0x000fe80003800000 */
[----:B------:R1:W-:Y:S01]  /*a510*/  @!P3 STG.E.U8 desc[UR36][R4.64+0x170], R13 ;  /* 0x0001700d0400b986 */ /* 0x0003e2000c101124 */
[----:B------:R-:W-:Y:S05]  /*a520*/  @P2 BRA `(.L_x_406) ;  /* 0x00000000000c2947 */ /* 0x000fea0003800000 */
[----:B------:R-:W1:Y:S02]  /*a530*/  LDG.E.U8 R16, desc[UR36][R8.64+0x171] ;  /* 0x0001712408107981 */ /* 0x000e64000c1e1100 */
[----:B-1----:R-:W-:-:S05]  /*a540*/  PRMT R13, R16, 0x8880, RZ ;  /* 0x00008880100d7816 */ /* 0x002fca00000000ff */
[----:B------:R-:W-:-:S07]  /*a550*/  IMAD R6, R13, R18, RZ ;  /* 0x000000120d067224 */ /* 0x000fce00078e02ff */
.L_x_406:
[----:B------:R-:W-:Y:S05]  /*a560*/  BSYNC B1 ;  /* 0x0000000000017941 */ /* 0x000fea0003800000 */
.L_x_405:
[----:B------:R-:W-:Y:S01]  /*a570*/  @!P2 IMAD R83, R83, R17, R6 ;  /* 0x000000115353a224 */ /* 0x000fe200078e0206 */
[----:B------:R-:W-:Y:S04]  /*a580*/  BSSY B1, `(.L_x_407) ;  /* 0x0000006000017945 */ /* 0x000fe80003800000 */
[----:B------:R0:W-:Y:S01]  /*a590*/  @!P2 STG.E.U8 desc[UR36][R4.64+0x171], R83 ;  /* 0x000171530400a986 */ /* 0x0001e2000c101124 */
[----:B------:R-:W-:Y:S05]  /*a5a0*/  @P5 BRA `(.L_x_408) ;  /* 0x00000000000c5947 */ /* 0x000fea0003800000 */
[----:B------:R-:W1:Y:S02]  /*a5b0*/  LDG.E.U8 R16, desc[UR36][R10.64+0x178] ;  /* 0x000178240a107981 */ /* 0x000e64000c1e1100 */
[----:B-1----:R-:W-:-:S05]  /*a5c0*/  PRMT R13, R16, 0x8880, RZ ;  /* 0x00008880100d7816 */ /* 0x002fca00000000ff */
[----:B------:R-:W-:-:S07]  /*a5d0*/  IMAD R6, R13, R18, RZ ;  /* 0x000000120d067224 */ /* 0x000fce00078e02ff */
.L_x_408:
[----:B------:R-:W-:Y:S05]  /*a5e0*/  BSYNC B1 ;  /* 0x0000000000017941 */ /* 0x000fea0003800000 */
.L_x_407:
[----:B-1----:R-:W-:Y:S01]  /*a5f0*/  @!P5 IMAD R13, R84, R17, R6 ;  /* 0x00000011540dd224 */ /* 0x002fe200078e0206 */
[----:B------:R-:W-:Y:S04]  /*a600*/  BSSY B1, `(.L_x_409) ;  /* 0x0000006000017945 */ /* 0x000fe80003800000 */
[----:B------:R1:W-:Y:S01]  /*a610*/  @!P5 STG.E.U8 desc[UR36][R2.64+0x178], R13 ;  /* 0x0001780d0200d986 */ /* 0x0003e2000c101124 */
[----:B------:R-:W-:Y:S05]  /*a620*/  @P4 BRA `(.L_x_410) ;  /* 0x00000000000c4947 */ /* 0x000fea0003800000 */
[----:B------:R-:W1:Y:S02]  /*a630*/  LDG.E.U8 R16, desc[UR36][R10.64+0x179] ;  /* 0x000179240a107981 */ /* 0x000e64000c1e1100 */
[----:B-1----:R-:W-:-:S05]  /*a640*/  PRMT R13, R16, 0x8880, RZ ;  /* 0x00008880100d7816 */ /* 0x002fca00000000ff */
[----:B------:R-:W-:-:S07]  /*a650*/  IMAD R6, R13, R18, RZ ;  /* 0x000000120d067224 */ /* 0x000fce00078e02ff */
.L_x_410:
[----:B------:R-:W-:Y:S05]  /*a660*/  BSYNC B1 ;  /* 0x0000000000017941 */ /* 0x000fea0003800000 */
.L_x_409:
        /* <DEDUP_REMOVED lines=13> */
.L_x_412:
[----:B------:R-:W-:Y:S05]  /*a740*/  BSYNC B1 ;  /* 0x0000000000017941 */ /* 0x000fea0003800000 */
.L_x_411:
[----:B-1----:R-:W-:Y:S01]  /*a750*/  @!P1 IMAD R13, R86, R17, R6 ;  /* 0x00000011560d9224 */ /* 0x002fe200078e0206 */
[----:B------:R-:W-:Y:S04]  /*a760*/  BSSY B1, `(.L_x_413) ;  /* 0x0000006000017945 */ /* 0x000fe80003800000 */
[----:B------:R1:W-:Y:S01]  /*a770*/  @!P1 STG.E.U8 desc[UR36][R4.64+0x178], R13 ;  /* 0x0001780d04009986 */ /* 0x0003e2000c101124 */
[----:B------:R-:W-:Y:S05]  /*a780*/  @P0 BRA `(.L_x_414) ;  /* 0x00000000000c0947 */ /* 0x000fea0003800000 */
[----:B------:R-:W1:Y:S02]  /*a790*/  LDG.E.U8 R16, desc[UR36][R8.64+0x179] ;  /* 0x0001792408107981 */ /* 0x000e64000c1e1100 */
[----:B-1----:R-:W-:-:S05]  /*a7a0*/  PRMT R13, R16, 0x8880, RZ ;  /* 0x00008880100d7816 */ /* 0x002fca00000000ff */
[----:B------:R-:W-:-:S07]  /*a7b0*/  IMAD R6, R13, R18, RZ ;  /* 0x000000120d067224 */ /* 0x000fce00078e02ff */
.L_x_414:
[----:B------:R-:W-:Y:S05]  /*a7c0*/  BSYNC B1 ;  /* 0x0000000000017941 */ /* 0x000fea0003800000 */
.L_x_413:
[----:B------:R-:W-:Y:S01]  /*a7d0*/  @!P0 IMAD R87, R87, R17, R6 ;  /* 0x0000001157578224 */ /* 0x000fe200078e0206 */
[----:B------:R-:W-:Y:S04]  /*a7e0*/  BSSY B1, `(.L_x_415) ;  /* 0x0000006000017945 */ /* 0x000fe80003800000 */
[----:B------:R0:W-:Y:S01]  /*a7f0*/  @!P0 STG.E.U8 desc[UR36][R4.64+0x179], R87 ;  /* 0x0001795704008986 */ /* 0x0001e2000c101124 */
[----:B------:R-:W-:Y:S05]  /*a800*/  @P5 BRA `(.L_x_416) ;  /* 0x00000000000c5947 */ /* 0x000fea0003800000 */
[----:B------:R-:W1:Y:S02]  /*a810*/  LDG.E.U8 R16, desc[UR36][R10.64+0x180] ;  /* 0x000180240a107981 */ /* 0x000e64000c1e1100 */
[----:B-1----:R-:W-:-:S05]  /*a820*/  PRMT R13, R16, 0x8880, RZ ;  /* 0x00008880100d7816 */ /* 0x002fca00000000ff */
[----:B------:R-:W-:-:S07]  /*a830*/  IMAD R6, R13, R18, RZ ;  /* 0x000000120d067224 */ /* 0x000fce00078e02ff */
.L_x_416:
[----:B------:R-:W-:Y:S05]  /*a840*/  BSYNC B1 ;  /* 0x0000000000017941 */ /* 0x000fea0003800000 */
.L_x_415:
[----:B-1----:R-:W-:Y:S01]  /*a850*/  @!P5 IMAD R13, R88, R17, R6 ;  /* 0x00000011580dd224 */ /* 0x002fe200078e0206 */
[----:B------:R-:W-:Y:S04]  /*a860*/  BSSY B1, `(.L_x_417) ;  /* 0x0000006000017945 */ /* 0x000fe80003800000 */
[----:B------:R1:W-:Y:S01]  /*a870*/  @!P5 STG.E.U8 desc[UR36][R2.64+0x180], R13 ;  /* 0x0001800d0200d986 */ /* 0x0003e2000c101124 */
[----:B------:R-:W-:Y:S05]  /*a880*/  @P4 BRA `(.L_x_418) ;  /* 0x00000000000c4947 */ /* 0x000fea0003800000 */
[----:B------:R-:W1:Y:S02]  /*a890*/  LDG.E.U8 R16, desc[UR36][R10.64+0x181] ;  /* 0x000181240a107981 */ /* 0x000e64000c1e1100 */
[----:B-1----:R-:W-:-:S05]  /*a8a0*/  PRMT R13, R16, 0x8880, RZ ;  /* 0x00008880100d7816 */ /* 0x002fca00000000ff */
[----:B------:R-:W-:-:S07]  /*a8b0*/  IMAD R6, R13, R18, RZ ;  /* 0x000000120d067224 */ /* 0x000fce00078e02ff */
.L_x_418:
[----:B------:R-:W-:Y:S05]  /*a8c0*/  BSYNC B1 ;  /* 0x0000000000017941 */ /* 0x000fea0003800000 */
.L_x_417:
        /* <DEDUP_REMOVED lines=13> */
.L_x_420:
[----:B------:R-:W-:Y:S05]  /*a9a0*/  BSYNC B1 ;  /* 0x0000000000017941 */ /* 0x000fea0003800000 */
.L_x_419:
[----:B-1----:R-:W-:Y:S01]  /*a9b0*/  @!P3 IMAD R13, R90, R17, R6 ;  /* 0x000000115a0db224 */ /* 0x002fe200078e0206 */
[----:B------:R-:W-:Y:S04]  /*a9c0*/  BSSY B1, `(.L_x_421) ;  /* 0x0000006000017945 */ /* 0x000fe80003800000 */
[----:B------:R1:W-:Y:S01]  /*a9d0*/  @!P3 STG.E.U8 desc[UR36][R4.64+0x180], R13 ;  /* 0x0001800d0400b986 */ /* 0x0003e2000c101124 */
[----:B------:R-:W-:Y:S05]  /*a9e0*/  @P2 BRA `(.L_x_422) ;  /* 0x00000000000c2947 */ /* 0x000fea0003800000 */
[----:B------:R-:W1:Y:S02]  /*a9f0*/  LDG.E.U8 R16, desc[UR36][R8.64+0x181] ;  /* 0x0001812408107981 */ /* 0x000e64000c1e1100 */
[----:B-1----:R-:W-:-:S05]  /*aa00*/  PRMT R13, R16, 0x8880, RZ ;  /* 0x00008880100d7816 */ /* 0x002fca00000000ff */
[----:B------:R-:W-:-:S07]  /*aa10*/  IMAD R6, R13, R18, RZ ;  /* 0x000000120d067224 */ /* 0x000fce00078e02ff */
.L_x_422:
[----:B------:R-:W-:Y:S05]  /*aa20*/  BSYNC B1 ;  /* 0x0000000000017941 */ /* 0x000fea0003800000 */
.L_x_421:
[----:B------:R-:W-:Y:S01]  /*aa30*/  @!P2 IMAD R91, R91, R17, R6 ;  /* 0x000000115b5ba224 */ /* 0x000fe200078e0206 */
[----:B------:R-:W-:Y:S04]  /*aa40*/  BSSY B1, `(.L_x_423) ;  /* 0x0000006000017945 */ /* 0x000fe80003800000 */
[----:B------:R0:W-:Y:S01]  /*aa50*/  @!P2 STG.E.U8 desc[UR36][R4.64+0x181], R91 ;  /* 0x0001815b0400a986 */ /* 0x0001e2000c101124 */
[----:B------:R-:W-:Y:S05]  /*aa60*/  @P5 BRA `(.L_x_424) ;  /* 0x00000000000c5947 */ /* 0x000fea0003800000 */
[----:B------:R-:W1:Y:S02]  /*aa70*/  LDG.E.U8 R16, desc[UR36][R10.64+0x188] ;  /* 0x000188240a107981 */ /* 0x000e64000c1e1100 */
[----:B-1----:R-:W-:-:S05]  /*aa80*/  PRMT R13, R16, 0x8880, RZ ;  /* 0x00008880100d7816 */ /* 0x002fca00000000ff */
[----:B------:R-:W-:-:S07]  /*aa90*/  IMAD R6, R13, R18, RZ ;  /* 0x000000120d067224 */ /* 0x000fce00078e02ff */
.L_x_424:
[----:B------:R-:W-:Y:S05]  /*aaa0*/  BSYNC B1 ;  /* 0x0000000000017941 */ /* 0x000fea0003800000 */
.L_x_423:
[----:B-1----:R-:W-:Y:S01]  /*aab0*/  @!P5 IMAD R13, R92, R17, R6 ;  /* 0x000000115c0dd224 */ /* 0x002fe200078e0206 */
[----:B------:R-:W-:Y:S04]  /*aac0*/  BSSY B1, `(.L_x_425) ;  /* 0x0000006000017945 */ /* 0x000fe80003800000 */
[----:B------:R1:W-:Y:S01]  /*aad0*/  @!P5 STG.E.U8 desc[UR36][R2.64+0x188], R13 ;  /* 0x0001880d0200d986 */ /* 0x0003e2000c101124 */
[----:B------:R-:W-:Y:S05]  /*aae0*/  @P4 BRA `(.L_x_426) ;  /* 0x00000000000c4947 */ /* 0x000fea0003800000 */
[----:B------:R-:W1:Y:S02]  /*aaf0*/  LDG.E.U8 R16, desc[UR36][R10.64+0x189] ;  /* 0x000189240a107981 */ /* 0x000e64000c1e1100 */
[----:B-1----:R-:W-:-:S05]  /*ab00*/  PRMT R13, R16, 0x8880, RZ ;  /* 0x00008880100d7816 */ /* 0x002fca00000000ff */
[----:B------:R-:W-:-:S07]  /*ab10*/  IMAD R6, R13, R18, RZ ;  /* 0x000000120d067224 */ /* 0x000fce00078e02ff */
.L_x_426:
[----:B------:R-:W-:Y:S05]  /*ab20*/  BSYNC B1 ;  /* 0x0000000000017941 */ /* 0x000fea0003800000 */
.L_x_425:
        /* <DEDUP_REMOVED lines=13> */
.L_x_428:
[----:B------:R-:W-:Y:S05]  /*ac00*/  BSYNC B1 ;  /* 0x0000000000017941 */ /* 0x000fea0003800000 */
.L_x_427:
[----:B-1----:R-:W-:Y:S01]  /*ac10*/  @!P1 IMAD R13, R94, R17, R6 ;  /* 0x000000115e0d9224 */ /* 0x002fe200078e0206 */
[----:B------:R-:W-:Y:S04]  /*ac20*/  BSSY B1, `(.L_x_429) ;  /* 0x0000006000017945 */ /* 0x000fe80003800000 */
[----:B------:R1:W-:Y:S01]  /*ac30*/  @!P1 STG.E.U8 desc[UR36][R4.64+0x188], R13 ;  /* 0x0001880d04009986 */ /* 0x0003e2000c101124 */
[----:B------:R-:W-:Y:S05]  /*ac40*/  @P0 BRA `(.L_x_430) ;  /* 0x00000000000c0947 */ /* 0x000fea0003800000 */
[----:B------:R-:W1:Y:S02]  /*ac50*/  LDG.E.U8 R16, desc[UR36][R8.64+0x189] ;  /* 0x0001892408107981 */ /* 0x000e64000c1e1100 */
[----:B-1----:R-:W-:-:S05]  /*ac60*/  PRMT R13, R16, 0x8880, RZ ;  /* 0x00008880100d7816 */ /* 0x002fca00000000ff */
[----:B------:R-:W-:-:S07]  /*ac70*/  IMAD R6, R13, R18, RZ ;  /* 0x000000120d067224 */ /* 0x000fce00078e02ff */
.L_x_430:
[----:B------:R-:W-:Y:S05]  /*ac80*/  BSYNC B1 ;  /* 0x0000000000017941 */ /* 0x000fea0003800000 */
.L_x_429:
[----:B------:R-:W-:Y:S01]  /*ac90*/  @!P0 IMAD R95, R95, R17, R6 ;  /* 0x000000115f5f8224 */ /* 0x000fe200078e0206 */
[----:B------:R-:W-:Y:S04]  /*aca0*/  BSSY B1, `(.L_x_431) ;  /* 0x0000006000017945 */ /* 0x000fe80003800000 */
[----:B------:R0:W-:Y:S01]  /*acb0*/  @!P0 STG.E.U8 desc[UR36][R4.64+0x189], R95 ;  /* 0x0001895f04008986 */ /* 0x0001e2000c101124 */
[----:B------:R-:W-:Y:S05]  /*acc0*/  @P5 BRA `(.L_x_432) ;  /* 0x00000000000c5947 */ /* 0x000fea0003800000 */
[----:B------:R-:W1:Y:S02]  /*acd0*/  LDG.E.U8 R16, desc[UR36][R10.64+0x190] ;  /* 0x000190240a107981 */ /* 0x000e64000c1e1100 */
[----:B-1----:R-:W-:-:S05]  /*ace0*/  PRMT R13, R16, 0x8880, RZ ;  /* 0x00008880100d7816 */ /* 0x002fca00000000ff */
[----:B------:R-:W-:-:S07]  /*acf0*/  IMAD R6, R13, R18, RZ ;  /* 0x000000120d067224 */ /* 0x000fce00078e02ff */
.L_x_432:
[----:B------:R-:W-:Y:S05]  /*ad00*/  BSYNC B1 ;  /* 0x0000000000017941 */ /* 0x000fea0003800000 */
.L_x_431:
[----:B-1----:R-:W-:Y:S01]  /*ad10*/  @!P5 IMAD R13, R96, R17, R6 ;  /* 0x00000011600dd224 */ /* 0x002fe200078e0206 */
[----:B------:R-:W-:Y:S04]  /*ad20*/  BSSY B1, `(.L_x_433) ;  /* 0x0000006000017945 */ /* 0x000fe80003800000 */
[----:B------:R1:W-:Y:S01]  /*ad30*/  @!P5 STG.E.U8 desc[UR36][R2.64+0x190], R13 ;  /* 0x0001900d0200d986 */ /* 0x0003e2000c101124 */
[----:B------:R-:W-:Y:S05]  /*ad40*/  @P4 BRA `(.L_x_434) ;  /* 0x00000000000c4947 */ /* 0x000fea0003800000 */
[----:B------:R-:W1:Y:S02]  /*ad50*/  LDG.E.U8 R16, desc[UR36][R10.64+0x191] ;  /* 0x000191240a107981 */ /* 0x000e64000c1e1100 */
[----:B-1----:R-:W-:-:S05]  /*ad60*/  PRMT R13, R16, 0x8880, RZ ;  /* 0x00008880100d7816 */ /* 0x002fca00000000ff */
[----:B------:R-:W-:-:S07]  /*ad70*/  IMAD R6, R13, R18, RZ ;  /* 0x000000120d067224 */ /* 0x000fce00078e02ff */
.L_x_434:
[----:B------:R-:W-:Y:S05]  /*ad80*/  BSYNC B1 ;  /* 0x0000000000017941 */ /* 0x000fea0003800000 */
.L_x_433:
        /* <DEDUP_REMOVED lines=13> */
.L_x_436:
[----:B------:R-:W-:Y:S05]  /*ae60*/  BSYNC B1 ;  /* 0x0000000000017941 */ /* 0x000fea0003800000 */
.L_x_435:
[----:B-1----:R-:W-:Y:S01]  /*ae70*/  @!P3 IMAD R13, R98, R17, R6 ;  /* 0x00000011620db224 */ /* 0x002fe200078e0206 */
[----:B------:R-:W-:Y:S04]  /*ae80*/  BSSY B1, `(.L_x_437) ;  /* 0x0000006000017945 */ /* 0x000fe80003800000 */
[----:B------:R1:W-:Y:S01]  /*ae90*/  @!P3 STG.E.U8 desc[UR36][R4.64+0x190], R13 ;  /* 0x0001900d0400b986 */ /* 0x0003e2000c101124 */
[----:B------:R-:W-:Y:S05]  /*aea0*/  @P2 BRA `(.L_x_438) ;  /* 0x00000000000c2947 */ /* 0x000fea0003800000 */
[----:B------:R-:W1:Y:S02]  /*aeb0*/  LDG.E.U8 R16, desc[UR36][R8.64+0x191] ;  /* 0x0001912408107981 */ /* 0x000e64000c1e1100 */
[----:B-1----:R-:W-:-:S05]  /*aec0*/  PRMT R13, R16, 0x8880, RZ ;  /* 0x00008880100d7816 */ /* 0x002fca00000000ff */
[----:B------:R-:W-:-:S07]  /*aed0*/  IMAD R6, R13, R18, RZ ;  /* 0x000000120d067224 */ /* 0x000fce00078e02ff */
.L_x_438:
[----:B------:R-:W-:Y:S05]  /*aee0*/  BSYNC B1 ;  /* 0x0000000000017941 */ /* 0x000fea0003800000 */
.L_x_437:
[----:B------:R-:W-:Y:S01]  /*aef0*/  @!P2 IMAD R99, R99, R17, R6 ;  /* 0x000000116363a224 */ /* 0x000fe200078e0206 */
[----:B------:R-:W-:Y:S04]  /*af00*/  BSSY B1, `(.L_x_439) ;  /* 0x0000006000017945 */ /* 0x000fe80003800000 */
[----:B------:R0:W-:Y:S01]  /*af10*/  @!P2 STG.E.U8 desc[UR36][R4.64+0x191], R99 ;  /* 0x000191630400a986 */ /* 0x0001e2000c101124 */
[----:B------:R-:W-:Y:S05]  /*af20*/  @P5 BRA `(.L_x_440) ;  /* 0x00000000000c5947 */ /* 0x000fea0003800000 */
[----:B------:R-:W1:Y:S02]  /*af30*/  LDG.E.U8 R16, desc[UR36][R10.64+0x198] ;  /* 0x000198240a107981 */ /* 0x000e64000c1e1100 */
[----:B-1----:R-:W-:-:S05]  /*af40*/  PRMT R13, R16, 0x8880, RZ ;  /* 0x00008880100d7816 */ /* 0x002fca00000000ff */
[----:B------:R-:W-:-:S07]  /*af50*/  IMAD R6, R13, R18, RZ ;  /* 0x000000120d067224 */ /* 0x000fce00078e02ff */
.L_x_440:
[----:B------:R-:W-:Y:S05]  /*af60*/  BSYNC B1 ;  /* 0x0000000000017941 */ /* 0x000fea0003800000 */
.L_x_439:
[----:B-1----:R-:W-:Y:S01]  /*af70*/  @!P5 IMAD R13, R100, R17, R6 ;  /* 0x00000011640dd224 */ /* 0x002fe200078e0206 */
[----:B------:R-:W-:Y:S04]  /*af80*/  BSSY B1, `(.L_x_441) ;  /* 0x0000006000017945 */ /* 0x000fe80003800000 */
[----:B------:R1:W-:Y:S01]  /*af90*/  @!P5 STG.E.U8 desc[UR36][R2.64+0x198], R13 ;  /* 0x0001980d0200d986 */ /* 0x0003e2000c101124 */
[----:B------:R-:W-:Y:S05]  /*afa0*/  @P4 BRA `(.L_x_442) ;  /* 0x00000000000c4947 */ /* 0x000fea0003800000 */
[----:B------:R-:W1:Y:S02]  /*afb0*/  LDG.E.U8 R16, desc[UR36][R10.64+0x199] ;  /* 0x000199240a107981 */ /* 0x000e64000c1e1100 */
[----:B-1----:R-:W-:-:S05]  /*afc0*/  PRMT R13, R16, 0x8880, RZ ;  /* 0x00008880100d7816 */ /* 0x002fca00000000ff */
[----:B------:R-:W-:-:S07]  /*afd0*/  IMAD R6, R13, R18, RZ ;  /* 0x000000120d067224 */ /* 0x000fce00078e02ff */
.L_x_442:
[----:B------:R-:W-:Y:S05]  /*afe0*/  BSYNC B1 ;  /* 0x0000000000017941 */ /* 0x000fea0003800000 */
.L_x_441:
        /* <DEDUP_REMOVED lines=13> */
.L_x_444:
[----:B------:R-:W-:Y:S05]  /*b0c0*/  BSYNC B1 ;  /* 0x0000000000017941 */ /* 0x000fea0003800000 */
.L_x_443:
[----:B-1----:R-:W-:Y:S01]  /*b0d0*/  @!P1 IMAD R13, R102, R17, R6 ;  /* 0x00000011660d9224 */ /* 0x002fe200078e0206 */
[----:B------:R-:W-:Y:S04]  /*b0e0*/  BSSY B1, `(.L_x_445) ;  /* 0x0000006000017945 */ /* 0x000fe80003800000 */
[----:B------:R1:W-:Y:S01]  /*b0f0*/  @!P1 STG.E.U8 desc[UR36][R4.64+0x198], R13 ;  /* 0x0001980d04009986 */ /* 0x0003e2000c101124 */
[----:B------:R-:W-:Y:S05]  /*b100*/  @P0 BRA `(.L_x_446) ;  /* 0x00000000000c0947 */ /* 0x000fea0003800000 */
[----:B------:R-:W1:Y:S02]  /*b110*/  LDG.E.U8 R16, desc[UR36][R8.64+0x199] ;  /* 0x0001992408107981 */ /* 0x000e64000c1e1100 */
[----:B-1----:R-:W-:-:S05]  /*b120*/  PRMT R13, R16, 0x8880, RZ ;  /* 0x00008880100d7816 */ /* 0x002fca00000000ff */
[----:B------:R-:W-:-:S07]  /*b130*/  IMAD R6, R13, R18, RZ ;  /* 0x000000120d067224 */ /* 0x000fce00078e02ff */
.L_x_446:
[----:B------:R-:W-:Y:S05]  /*b140*/  BSYNC B1 ;  /* 0x0000000000017941 */ /* 0x000fea0003800000 */
.L_x_445:
[----:B------:R-:W-:Y:S01]  /*b150*/  @!P0 IMAD R103, R103, R17, R6 ;  /* 0x0000001167678224 */ /* 0x000fe200078e0206 */
[----:B------:R-:W-:Y:S04]  /*b160*/  BSSY B1, `(.L_x_447) ;  /* 0x0000006000017945 */ /* 0x000fe80003800000 */
[----:B------:R0:W-:Y:S01]  /*b170*/  @!P0 STG.E.U8 desc[UR36][R4.64+0x199], R103 ;  /* 0x0001996704008986 */ /* 0x0001e2000c101124 */
[----:B------:R-:W-:Y:S05]  /*b180*/  @P5 BRA `(.L_x_448) ;  /* 0x00000000000c5947 */ /* 0x000fea0003800000 */
[----:B------:R-:W1:Y:S02]  /*b190*/  LDG.E.U8 R16, desc[UR36][R10.64+0x1a0] ;  /* 0x0001a0240a107981 */ /* 0x000e64000c1e1100 */
[----:B-1----:R-:W-:-:S05]  /*b1a0*/  PRMT R13, R16, 0x8880, RZ ;  /* 0x00008880100d7816 */ /* 0x002fca00000000ff */
[----:B------:R-:W-:-:S07]  /*b1b0*/  IMAD R6, R13, R18, RZ ;  /* 0x000000120d067224 */ /* 0x000fce00078e02ff */
.L_x_448:
[----:B------:R-:W-:Y:S05]  /*b1c0*/  BSYNC B1 ;  /* 0x0000000000017941 */ /* 0x000fea0003800000 */
.L_x_447:
[----:B-1----:R-:W-:Y:S01]  /*b1d0*/  @!P5 IMAD R13, R104, R17, R6 ;  /* 0x00000011680dd224 */ /* 0x002fe200078e0206 */
[----:B------:R-:W-:Y:S04]  /*b1e0*/  BSSY B1, `(.L_x_449) ;  /* 0x0000006000017945 */ /* 0x000fe80003800000 */
[----:B------:R1:W-:Y:S01]  /*b1f0*/  @!P5 STG.E.U8 desc[UR36][R2.64+0x1a0], R13 ;  /* 0x0001a00d0200d986 */ /* 0x0003e2000c101124 */
[----:B------:R-:W-:Y:S05]  /*b200*/  @P4 BRA `(.L_x_450) ;  /* 0x00000000000c4947 */ /* 0x000fea0003800000 */
[----:B------:R-:W1:Y:S02]  /*b210*/  LDG.E.U8 R16, desc[UR36][R10.64+0x1a1] ;  /* 0x0001a1240a107981 */ /* 0x000e64000c1e1100 */
[----:B-1----:R-:W-:-:S05]  /*b220*/  PRMT R13, R16, 0x8880, RZ ;  /* 0x00008880100d7816 */ /* 0x002fca00000000ff */
[----:B------:R-:W-:-:S07]  /*b230*/  IMAD R6, R13, R18, RZ ;  /* 0x000000120d067224 */ /* 0x000fce00078e02ff */
.L_x_450:
[----:B------:R-:W-:Y:S05]  /*b240*/  BSYNC B1 ;  /* 0x0000000000017941 */ /* 0x000fea0003800000 */
.L_x_449:
        /* <DEDUP_REMOVED lines=13> */
.L_x_452:
[----:B------:R-:W-:Y:S05]  /*b320*/  BSYNC B1 ;  /* 0x0000000000017941 */ /* 0x000fea0003800000 */
.L_x_451:
[----:B-1----:R-:W-:Y:S01]  /*b330*/  @!P3 IMAD R13, R106, R17, R6 ;  /* 0x000000116a0db224 */ /* 0x002fe200078e0206 */
[----:B------:R-:W-:Y:S04]  /*b340*/  BSSY B1, `(.L_x_453) ;  /* 0x0000006000017945 */ /* 0x000fe80003800000 */
[----:B------:R1:W-:Y:S01]  /*b350*/  @!P3 STG.E.U8 desc[UR36][R4.64+0x1a0], R13 ;  /* 0x0001a00d0400b986 */ /* 0x0003e2000c101124 */
[----:B------:R-:W-:Y:S05]  /*b360*/  @P2 BRA `(.L_x_454) ;  /* 0x00000000000c2947 */ /* 0x000fea0003800000 */
[----:B------:R-:W1:Y:S02]  /*b370*/  LDG.E.U8 R16, desc[UR36][R8.64+0x1a1] ;  /* 0x0001a12408107981 */ /* 0x000e64000c1e1100 */
[----:B-1----:R-:W-:-:S05]  /*b380*/  PRMT R13, R16, 0x8880, RZ ;  /* 0x00008880100d7816 */ /* 0x002fca00000000ff */
[----:B------:R-:W-:-:S07]  /*b390*/  IMAD R6, R13, R18, RZ ;  /* 0x000000120d067224 */ /* 0x000fce00078e02ff */
.L_x_454:
[----:B------:R-:W-:Y:S05]  /*b3a0*/  BSYNC B1 ;  /* 0x0000000000017941 */ /* 0x000fea0003800000 */
.L_x_453:
[----:B------:R-:W-:Y:S01]  /*b3b0*/  @!P2 IMAD R107, R107, R17, R6 ;  /* 0x000000116b6ba224 */ /* 0x000fe200078e0206 */
[----:B------:R-:W-:Y:S04]  /*b3c0*/  BSSY B1, `(.L_x_455) ;  /* 0x0000006000017945 */ /* 0x000fe80003800000 */
[----:B------:R0:W-:Y:S01]  /*b3d0*/  @!P2 STG.E.U8 desc[UR36][R4.64+0x1a1], R107 ;  /* 0x0001a16b0400a986 */ /* 0x0001e2000c101124 */
[----:B------:R-:W-:Y:S05]  /*b3e0*/  @P5 BRA `(.L_x_456) ;  /* 0x00000000000c5947 */ /* 0x000fea0003800000 */
[----:B------:R-:W1:Y:S02]  /*b3f0*/  LDG.E.U8 R16, desc[UR36][R10.64+0x1a8] ;  /* 0x0001a8240a107981 */ /* 0x000e64000c1e1100 */
[----:B-1----:R-:W-:-:S05]  /*b400*/  PRMT R13, R16, 0x8880, RZ ;  /* 0x00008880100d7816 */ /* 0x002fca00000000ff */
[----:B------:R-:W-:-:S07]  /*b410*/  IMAD R6, R13, R18, RZ ;  /* 0x000000120d067224 */ /* 0x000fce00078e02ff */
.L_x_456:
[----:B------:R-:W-:Y:S05]  /*b420*/  BSYNC B1 ;  /* 0x0000000000017941 */ /* 0x000fea0003800000 */
.L_x_455:
[----:B-1----:R-:W-:Y:S01]  /*b430*/  @!P5 IMAD R13, R108, R17, R6 ;  /* 0x000000116c0dd224 */ /* 0x002fe200078e0206 */
[----:B------:R-:W-:Y:S04]  /*b440*/  BSSY B1, `(.L_x_457) ;  /* 0x0000006000017945 */ /* 0x000fe80003800000 */
[----:B------:R1:W-:Y:S01]  /*b450*/  @!P5 STG.E.U8 desc[UR36][R2.64+0x1a8], R13 ;  /* 0x0001a80d0200d986 */ /* 0x0003e2000c101124 */
[----:B------:R-:W-:Y:S05]  /*b460*/  @P4 BRA `(.L_x_458) ;  /* 0x00000000000c4947 */ /* 0x000fea0003800000 */
[----:B------:R-:W1:Y:S02]  /*b470*/  LDG.E.U8 R16, desc[UR36][R10.64+0x1a9] ;  /* 0x0001a9240a107981 */ /* 0x000e64000c1e1100 */
[----:B-1----:R-:W-:-:S05]  /*b480*/  PRMT R13, R16, 0x8880, RZ ;  /* 0x00008880100d7816 */ /* 0x002fca00000000ff */
[----:B------:R-:W-:-:S07]  /*b490*/  IMAD R6, R13, R18, RZ ;  /* 0x000000120d067224 */ /* 0x000fce00078e02ff */
.L_x_458:
[----:B------:R-:W-:Y:S05]  /*b4a0*/  BSYNC B1 ;  /* 0x0000000000017941 */ /* 0x000fea0003800000 */
.L_x_457:
        /* <DEDUP_REMOVED lines=13> */
.L_x_460:
[----:B------:R-:W-:Y:S05]  /*b580*/  BSYNC B1 ;  /* 0x0000000000017941 */ /* 0x000fea0003800000 */
.L_x_459:
[----:B-1----:R-:W-:Y:S01]  /*b590*/  @!P1 IMAD R13, R110, R17, R6 ;  /* 0x000000116e0d9224 */ /* 0x002fe200078e0206 */
[----:B------:R-:W-:Y:S04]  /*b5a0*/  BSSY B1, `(.L_x_461) ;  /* 0x0000006000017945 */ /* 0x000fe80003800000 */
[----:B------:R1:W-:Y:S01]  /*b5b0*/  @!P1 STG.E.U8 desc[UR36][R4.64+0x1a8], R13 ;  /* 0x0001a80d04009986 */ /* 0x0003e2000c101124 */
[----:B------:R-:W-:Y:S05]  /*b5c0*/  @P0 BRA `(.L_x_462) ;  /* 0x00000000000c0947 */ /* 0x000fea0003800000 */
[----:B------:R-:W1:Y:S02]  /*b5d0*/  LDG.E.U8 R16, desc[UR36][R8.64+0x1a9] ;  /* 0x0001a92408107981 */ /* 0x000e64000c1e1100 */
[----:B-1----:R-:W-:-:S05]  /*b5e0*/  PRMT R13, R16, 0x8880, RZ ;  /* 0x00008880100d7816 */ /* 0x002fca00000000ff */
[----:B------:R-:W-:-:S07]  /*b5f0*/  IMAD R6, R13, R18, RZ ;  /* 0x000000120d067224 */ /* 0x000fce00078e02ff */
.L_x_462:
[----:B------:R-:W-:Y:S05]  /*b600*/  BSYNC B1 ;  /* 0x0000000000017941 */ /* 0x000fea0003800000 */
.L_x_461:
[----:B------:R-:W-:Y:S01]  /*b610*/  @!P0 IMAD R111, R111, R17, R6 ;  /* 0x000000116f6f8224 */ /* 0x000fe200078e0206 */
[----:B------:R-:W-:Y:S04]  /*b620*/  BSSY B1, `(.L_x_463) ;  /* 0x0000006000017945 */ /* 0x000fe80003800000 */
[----:B------:R0:W-:Y:S01]  /*b630*/  @!P0 STG.E.U8 desc[UR36][R4.64+0x1a9], R111 ;  /* 0x0001a96f04008986 */ /* 0x0001e2000c101124 */
[----:B------:R-:W-:Y:S05]  /*b640*/  @P5 BRA `(.L_x_464) ;  /* 0x00000000000c5947 */ /* 0x000fea0003800000 */
[----:B------:R-:W1:Y:S02]  /*b650*/  LDG.E.U8 R16, desc[UR36][R10.64+0x1b0] ;  /* 0x0001b0240a107981 */ /* 0x000e64000c1e1100 */
[----:B-1----:R-:W-:-:S05]  /*b660*/  PRMT R13, R16, 0x8880, RZ ;  /* 0x00008880100d7816 */ /* 0x002fca00000000ff */
[----:B------:R-:W-:-:S07]  /*b670*/  IMAD R6, R13, R18, RZ ;  /* 0x000000120d067224 */ /* 0x000fce00078e02ff */
.L_x_464:
[----:B------:R-:W-:Y:S05]  /*b680*/  BSYNC B1 ;  /* 0x0000000000017941 */ /* 0x000fea0003800000 */
.L_x_463:
[----:B-1----:R-:W-:Y:S01]  /*b690*/  @!P5 IMAD R13, R112, R17, R6 ;  /* 0x00000011700dd224 */ /* 0x002fe200078e0206 */
[----:B------:R-:W-:Y:S04]  /*b6a0*/  BSSY B1, `(.L_x_465) ;  /* 0x0000006000017945 */ /* 0x000fe80003800000 */
[----:B------:R1:W-:Y:S01]  /*b6b0*/  @!P5 STG.E.U8 desc[UR36][R2.64+0x1b0], R13 ;  /* 0x0001b00d0200d986 */ /* 0x0003e2000c101124 */
[----:B------:R-:W-:Y:S05]  /*b6c0*/  @P4 BRA `(.L_x_466) ;  /* 0x00000000000c4947 */ /* 0x000fea0003800000 */
[----:B------:R-:W1:Y:S02]  /*b6d0*/  LDG.E.U8 R16, desc[UR36][R10.64+0x1b1] ;  /* 0x0001b1240a107981 */ /* 0x000e64000c1e1100 */
[----:B-1----:R-:W-:-:S05]  /*b6e0*/  PRMT R13, R16, 0x8880, RZ ;  /* 0x00008880100d7816 */ /* 0x002fca00000000ff */
[----:B------:R-:W-:-:S07]  /*b6f0*/  IMAD R6, R13, R18, RZ ;  /* 0x000000120d067224 */ /* 0x000fce00078e02ff */
.L_x_466:
[----:B------:R-:W-:Y:S05]  /*b700*/  BSYNC B1 ;  /* 0x0000000000017941 */ /* 0x000fea0003800000 */
.L_x_465:
        /* <DEDUP_REMOVED lines=13> */
.L_x_468:
[----:B------:R-:W-:Y:S05]  /*b7e0*/  BSYNC B1 ;  /* 0x0000000000017941 */ /* 0x000fea0003800000 */
.L_x_467:
[----:B-1----:R-:W-:Y:S01]  /*b7f0*/  @!P3 IMAD R13, R114, R17, R6 ;  /* 0x00000011720db224 */ /* 0x002fe200078e0206 */
[----:B------:R-:W-:Y:S04]  /*b800*/  BSSY B1, `(.L_x_469) ;  /* 0x0000006000017945 */ /* 0x000fe80003800000 */
[----:B------:R1:W-:Y:S01]  /*b810*/  @!P3 STG.E.U8 desc[UR36][R4.64+0x1b0], R13 ;  /* 0x0001b00d0400b986 */ /* 0x0003e2000c101124 */
[----:B------:R-:W-:Y:S05]  /*b820*/  @P2 BRA `(.L_x_470) ;  /* 0x00000000000c2947 */ /* 0x000fea0003800000 */
[----:B------:R-:W1:Y:S02]  /*b830*/  LDG.E.U8 R16, desc[UR36][R8.64+0x1b1] ;  /* 0x0001b12408107981 */ /* 0x000e64000c1e1100 */
[----:B-1----:R-:W-:-:S05]  /*b840*/  PRMT R13, R16, 0x8880, RZ ;  /* 0x00008880100d7816 */ /* 0x002fca00000000ff */
[----:B------:R-:W-:-:S07]  /*b850*/  IMAD R6, R13, R18, RZ ;  /* 0x000000120d067224 */ /* 0x000fce00078e02ff */
.L_x_470:
[----:B------:R-:W-:Y:S05]  /*b860*/  BSYNC B1 ;  /* 0x0000000000017941 */ /* 0x000fea0003800000 */
.L_x_469:
[----:B------:R-:W-:Y:S01]  /*b870*/  @!P2 IMAD R115, R115, R17, R6 ;  /* 0x000000117373a224 */ /* 0x000fe200078e0206 */
[----:B------:R-:W-:Y:S04]  /*b880*/  BSSY B1, `(.L_x_471) ;  /* 0x0000006000017945 */ /* 0x000fe80003800000 */
[----:B------:R0:W-:Y:S01]  /*b890*/  @!P2 STG.E.U8 desc[UR36][R4.64+0x1b1], R115 ;  /* 0x0001b1730400a986 */ /* 0x0001e2000c101124 */
[----:B------:R-:W-:Y:S05]  /*b8a0*/  @P5 BRA `(.L_x_472) ;  /* 0x00000000000c5947 */ /* 0x000fea0003800000 */
[----:B------:R-:W1:Y:S02]  /*b8b0*/  LDG.E.U8 R16, desc[UR36][R10.64+0x1b8] ;  /* 0x0001b8240a107981 */ /* 0x000e64000c1e1100 */
[----:B-1----:R-:W-:-:S05]  /*b8c0*/  PRMT R13, R16, 0x8880, RZ ;  /* 0x00008880100d7816 */ /* 0x002fca00000000ff */
[----:B------:R-:W-:-:S07]  /*b8d0*/  IMAD R6, R13, R18, RZ ;  /* 0x000000120d067224 */ /* 0x000fce00078e02ff */
.L_x_472:
[----:B------:R-:W-:Y:S05]  /*b8e0*/  BSYNC B1 ;  /* 0x0000000000017941 */ /* 0x000fea0003800000 */
.L_x_471:
[----:B-1----:R-:W-:Y:S01]  /*b8f0*/  @!P5 IMAD R13, R116, R17, R6 ;  /* 0x00000011740dd224 */ /* 0x002fe200078e0206 */
[----:B------:R-:W-:Y:S04]  /*b900*/  BSSY B1, `(.L_x_473) ;  /* 0x0000006000017945 */ /* 0x000fe80003800000 */
[----:B------:R1:W-:Y:S01]  /*b910*/  @!P5 STG.E.U8 desc[UR36][R2.64+0x1b8], R13 ;  /* 0x0001b80d0200d986 */ /* 0x0003e2000c101124 */
[----:B------:R-:W-:Y:S05]  /*b920*/  @P4 BRA `(.L_x_474) ;  /* 0x00000000000c4947 */ /* 0x000fea0003800000 */
[----:B------:R-:W1:Y:S02]  /*b930*/  LDG.E.U8 R16, desc[UR36][R10.64+0x1b9] ;  /* 0x0001b9240a107981 */ /* 0x000e64000c1e1100 */
[----:B-1----:R-:W-:-:S05]  /*b940*/  PRMT R13, R16, 0x8880, RZ ;  /* 0x00008880100d7816 */ /* 0x002fca00000000ff */
[----:B------:R-:W-:-:S07]  /*b950*/  IMAD R6, R13, R18, RZ ;  /* 0x000000120d067224 */ /* 0x000fce00078e02ff */
.L_x_474:
[----:B------:R-:W-:Y:S05]  /*b960*/  BSYNC B1 ;  /* 0x0000000000017941 */ /* 0x000fea0003800000 */
.L_x_473:
        /* <DEDUP_REMOVED lines=13> */
.L_x_476:
[----:B------:R-:W-:Y:S05]  /*ba40*/  BSYNC B1 ;  /* 0x0000000000017941 */ /* 0x000fea0003800000 */
.L_x_475:
[----:B-1----:R-:W-:Y:S01]  /*ba50*/  @!P1 IMAD R13, R118, R17, R6 ;  /* 0x00000011760d9224 */ /* 0x002fe200078e0206 */
[----:B------:R-:W-:Y:S04]  /*ba60*/  BSSY B1, `(.L_x_477) ;  /* 0x0000006000017945 */ /* 0x000fe80003800000 */
[----:B------:R1:W-:Y:S01]  /*ba70*/  @!P1 STG.E.U8 desc[UR36][R4.64+0x1b8], R13 ;  /* 0x0001b80d04009986 */ /* 0x0003e2000c101124 */
[----:B------:R-:W-:Y:S05]  /*ba80*/  @P0 BRA `(.L_x_478) ;  /* 0x00000000000c0947 */ /* 0x000fea0003800000 */
[----:B------:R-:W1:Y:S02]  /*ba90*/  LDG.E.U8 R16, desc[UR36][R8.64+0x1b9] ;  /* 0x0001b92408107981 */ /* 0x000e64000c1e1100 */
[----:B-1----:R-:W-:-:S05]  /*baa0*/  PRMT R13, R16, 0x8880, RZ ;  /* 0x00008880100d7816 */ /* 0x002fca00000000ff */
[----:B------:R-:W-:-:S07]  /*bab0*/  IMAD R6, R13, R18, RZ ;  /* 0x000000120d067224 */ /* 0x000fce00078e02ff */
.L_x_478:
[----:B------:R-:W-:Y:S05]  /*bac0*/  BSYNC B1 ;  /* 0x0000000000017941 */ /* 0x000fea0003800000 */
.L_x_477:
[----:B------:R-:W-:Y:S01]  /*bad0*/  @!P0 IMAD R119, R119, R17, R6 ;  /* 0x0000001177778224 */ /* 0x000fe200078e0206 */
[----:B------:R-:W-:Y:S04]  /*bae0*/  BSSY B1, `(.L_x_479) ;  /* 0x0000006000017945 */ /* 0x000fe80003800000 */
[----:B------:R0:W-:Y:S01]  /*baf0*/  @!P0 STG.E.U8 desc[UR36][R4.64+0x1b9], R119 ;  /* 0x0001b97704008986 */ /* 0x0001e2000c101124 */
[----:B------:R-:W-:Y:S05]  /*bb00*/  @P5 BRA `(.L_x_480) ;  /* 0x00000000000c5947 */ /* 0x000fea0003800000 */
[----:B------:R-:W1:Y:S02]  /*bb10*/  LDG.E.U8 R16, desc[UR36][R10.64+0x1c0] ;  /* 0x0001c0240a107981 */ /* 0x000e64000c1e1100 */
[----:B-1----:R-:W-:-:S05]  /*bb20*/  PRMT R13, R16, 0x8880, RZ ;  /* 0x00008880100d7816 */ /* 0x002fca00000000ff */
[----:B------:R-:W-:-:S07]  /*bb30*/  IMAD R6, R13, R18, RZ ;  /* 0x000000120d067224 */ /* 0x000fce00078e02ff */
.L_x_480:
[----:B------:R-:W-:Y:S05]  /*bb40*/  BSYNC B1 ;  /* 0x0000000000017941 */ /* 0x000fea0003800000 */
.L_x_479:
[----:B-1----:R-:W-:Y:S01]  /*bb50*/  @!P5 IMAD R13, R120, R17, R6 ;  /* 0x00000011780dd224 */ /* 0x002fe200078e0206 */
[----:B------:R-:W-:Y:S04]  /*bb60*/  BSSY B1, `(.L_x_481) ;  /* 0x0000006000017945 */ /* 0x000fe80003800000 */
[----:B------:R1:W-:Y:S01]  /*bb70*/  @!P5 STG.E.U8 desc[UR36][R2.64+0x1c0], R13 ;  /* 0x0001c00d0200d986 */ /* 0x0003e2000c101124 */
[----:B------:R-:W-:Y:S05]  /*bb80*/  @P4 BRA `(.L_x_482) ;  /* 0x00000000000c4947 */ /* 0x000fea0003800000 */
[----:B------:R-:W1:Y:S02]  /*bb90*/  LDG.E.U8 R16, desc[UR36][R10.64+0x1c1] ;  /* 0x0001c1240a107981 */ /* 0x000e64000c1e1100 */
[----:B-1----:R-:W-:-:S05]  /*bba0*/  PRMT R13, R16, 0x8880, RZ ;  /* 0x00008880100d7816 */ /* 0x002fca00000000ff */
[----:B------:R-:W-:-:S07]  /*bbb0*/  IMAD R6, R13, R18, RZ ;  /* 0x000000120d067224 */ /* 0x000fce00078e02ff */
.L_x_482:
[----:B------:R-:W-:Y:S05]  /*bbc0*/  BSYNC B1 ;  /* 0x0000000000017941 */ /* 0x000fea0003800000 */
.L_x_481:
        /* <DEDUP_REMOVED lines=13> */
.L_x_484:
[----:B------:R-:W-:Y:S05]  /*bca0*/  BSYNC B1 ;  /* 0x0000000000017941 */ /* 0x000fea0003800000 */
.L_x_483:
[----:B-1----:R-:W-:Y:S01]  /*bcb0*/  @!P3 IMAD R13, R122, R17, R6 ;  /* 0x000000117a0db224 */ /* 0x002fe200078e0206 */
[----:B------:R-:W-:Y:S04]  /*bcc0*/  BSSY B1, `(.L_x_485) ;  /* 0x0000006000017945 */ /* 0x000fe80003800000 */
[----:B------:R1:W-:Y:S01]  /*bcd0*/  @!P3 STG.E.U8 desc[UR36][R4.64+0x1c0], R13 ;  /* 0x0001c00d0400b986 */ /* 0x0003e2000c101124 */
[----:B------:R-:W-:Y:S05]  /*bce0*/  @P2 BRA `(.L_x_486) ;  /* 0x00000000000c2947 */ /* 0x000fea0003800000 */
[----:B------:R-:W1:Y:S02]  /*bcf0*/  LDG.E.U8 R16, desc[UR36][R8.64+0x1c1] ;  /* 0x0001c12408107981 */ /* 0x000e64000c1e1100 */
[----:B-1----:R-:W-:-:S05]  /*bd00*/  PRMT R13, R16, 0x8880, RZ ;  /* 0x00008880100d7816 */ /* 0x002fca00000000ff */
[----:B------:R-:W-:-:S07]  /*bd10*/  IMAD R6, R13, R18, RZ ;  /* 0x000000120d067224 */ /* 0x000fce00078e02ff */
.L_x_486:
[----:B------:R-:W-:Y:S05]  /*bd20*/  BSYNC B1 ;  /* 0x0000000000017941 */ /* 0x000fea0003800000 */
.L_x_485:
[----:B------:R-:W-:Y:S01]  /*bd30*/  @!P2 IMAD R123, R123, R17, R6 ;  /* 0x000000117b7ba224 */ /* 0x000fe200078e0206 */
[----:B------:R-:W-:Y:S04]  /*bd40*/  BSSY B1, `(.L_x_487) ;  /* 0x0000006000017945 */ /* 0x000fe80003800000 */
[----:B------:R0:W-:Y:S01]  /*bd50*/  @!P2 STG.E.U8 desc[UR36][R4.64+0x1c1], R123 ;  /* 0x0001c17b0400a986 */ /* 0x0001e2000c101124 */
[----:B------:R-:W-:Y:S05]  /*bd60*/  @P5 BRA `(.L_x_488) ;  /* 0x00000000000c5947 */ /* 0x000fea0003800000 */
[----:B------:R-:W1:Y:S02]  /*bd70*/  LDG.E.U8 R16, desc[UR36][R10.64+0x1c8] ;  /* 0x0001c8240a107981 */ /* 0x000e64000c1e1100 */
[----:B-1----:R-:W-:-:S05]  /*bd80*/  PRMT R13, R16, 0x8880, RZ ;  /* 0x00008880100d7816 */ /* 0x002fca00000000ff */
[----:B------:R-:W-:-:S07]  /*bd90*/  IMAD R6, R13, R18, RZ ;  /* 0x000000120d067224 */ /* 0x000fce00078e02ff */
.L_x_488:
[----:B------:R-:W-:Y:S05]  /*bda0*/  BSYNC B1 ;  /* 0x0000000000017941 */ /* 0x000fea0003800000 */
.L_x_487:
[----:B-1----:R-:W-:Y:S01]  /*bdb0*/  @!P5 IMAD R13, R124, R17, R6 ;  /* 0x000000117c0dd224 */ /* 0x002fe200078e0206 */
[----:B------:R-:W-:Y:S04]  /*bdc0*/  BSSY B1, `(.L_x_489) ;  /* 0x0000006000017945 */ /* 0x000fe80003800000 */
[----:B------:R1:W-:Y:S01]  /*bdd0*/  @!P5 STG.E.U8 desc[UR36][R2.64+0x1c8], R13 ;  /* 0x0001c80d0200d986 */ /* 0x0003e2000c101124 */
[----:B------:R-:W-:Y:S05]  /*bde0*/  @P4 BRA `(.L_x_490) ;  /* 0x00000000000c4947 */ /* 0x000fea0003800000 */
[----:B------:R-:W1:Y:S02]  /*bdf0*/  LDG.E.U8 R16, desc[UR36][R10.64+0x1c9] ;  /* 0x0001c9240a107981 */ /* 0x000e64000c1e1100 */
[----:B-1----:R-:W-:-:S05]  /*be00*/  PRMT R13, R16, 0x8880, RZ ;  /* 0x00008880100d7816 */ /* 0x002fca00000000ff */
[----:B------:R-:W-:-:S07]  /*be10*/  IMAD R6, R13, R18, RZ ;  /* 0x000000120d067224 */ /* 0x000fce00078e02ff */
.L_x_490:
[----:B------:R-:W-:Y:S05]  /*be20*/  BSYNC B1 ;  /* 0x0000000000017941 */ /* 0x000fea0003800000 */
.L_x_489:
        /* <DEDUP_REMOVED lines=13> */
.L_x_492:
[----:B------:R-:W-:Y:S05]  /*bf00*/  BSYNC B1 ;  /* 0x0000000000017941 */ /* 0x000fea0003800000 */
.L_x_491:
[----:B-1----:R-:W-:Y:S01]  /*bf10*/  @!P1 IMAD R13, R126, R17, R6 ;  /* 0x000000117e0d9224 */ /* 0x002fe200078e0206 */
[----:B------:R-:W-:Y:S04]  /*bf20*/  BSSY B1, `(.L_x_493) ;  /* 0x0000006000017945 */ /* 0x000fe80003800000 */
[----:B------:R1:W-:Y:S01]  /*bf30*/  @!P1 STG.E.U8 desc[UR36][R4.64+0x1c8], R13 ;  /* 0x0001c80d04009986 */ /* 0x0003e2000c101124 */
[----:B------:R-:W-:Y:S05]  /*bf40*/  @P0 BRA `(.L_x_494) ;  /* 0x00000000000c0947 */ /* 0x000fea0003800000 */
[----:B------:R-:W1:Y:S02]  /*bf50*/  LDG.E.U8 R16, desc[UR36][R8.64+0x1c9] ;  /* 0x0001c92408107981 */ /* 0x000e64000c1e1100 */
[----:B-1----:R-:W-:-:S05]  /*bf60*/  PRMT R13, R16, 0x8880, RZ ;  /* 0x00008880100d7816 */ /* 0x002fca00000000ff */
[----:B------:R-:W-:-:S07]  /*bf70*/  IMAD R6, R13, R18, RZ ;  /* 0x000000120d067224 */ /* 0x000fce00078e02ff */
.L_x_494:
[----:B------:R-:W-:Y:S05]  /*bf80*/  BSYNC B1 ;  /* 0x0000000000017941 */ /* 0x000fea0003800000 */
.L_x_493:
[----:B------:R-:W-:Y:S01]  /*bf90*/  @!P0 IMAD R127, R127, R17, R6 ;  /* 0x000000117f7f8224 */ /* 0x000fe200078e0206 */
[----:B------:R-:W-:Y:S04]  /*bfa0*/  BSSY B1, `(.L_x_495) ;  /* 0x0000006000017945 */ /* 0x000fe80003800000 */
[----:B------:R0:W-:Y:S01]  /*bfb0*/  @!P0 STG.E.U8 desc[UR36][R4.64+0x1c9], R127 ;  /* 0x0001c97f04008986 */ /* 0x0001e2000c101124 */
[----:B------:R-:W-:Y:S05]  /*bfc0*/  @P5 BRA `(.L_x_496) ;  /* 0x00000000000c5947 */ /* 0x000fea0003800000 */
[----:B------:R-:W1:Y:S02]  /*bfd0*/  LDG.E.U8 R16, desc[UR36][R10.64+0x1d0] ;  /* 0x0001d0240a107981 */ /* 0x000e64000c1e1100 */
[----:B-1----:R-:W-:-:S05]  /*bfe0*/  PRMT R13, R16, 0x8880, RZ ;  /* 0x00008880100d7816 */ /* 0x002fca00000000ff */
[----:B------:R-:W-:-:S07]  /*bff0*/  IMAD R6, R13, R18, RZ ;  /* 0x000000120d067224 */ /* 0x000fce00078e02ff */
.L_x_496:
[----:B------:R-:W-:Y:S05]  /*c000*/  BSYNC B1 ;  /* 0x0000000000017941 */ /* 0x000fea0003800000 */
.L_x_495:
[----:B-1----:R-:W-:Y:S01]  /*c010*/  @!P5 IMAD R13, R128, R17, R6 ;  /* 0x00000011800dd224 */ /* 0x002fe200078e0206 */
[----:B------:R-:W-:Y:S04]  /*c020*/  BSSY B1, `(.L_x_497) ;  /* 0x0000006000017945 */ /* 0x000fe80003800000 */
[----:B------:R1:W-:Y:S01]  /*c030*/  @!P5 STG.E.U8 desc[UR36][R2.64+0x1d0], R13 ;  /* 0x0001d00d0200d986 */ /* 0x0003e2000c101124 */
[----:B------:R-:W-:Y:S05]  /*c040*/  @P4 BRA `(.L_x_498) ;  /* 0x00000000000c4947 */ /* 0x000fea0003800000 */
[----:B------:R-:W1:Y:S02]  /*c050*/  LDG.E.U8 R16, desc[UR36][R10.64+0x1d1] ;  /* 0x0001d1240a107981 */ /* 0x000e64000c1e1100 */
[----:B-1----:R-:W-:-:S05]  /*c060*/  PRMT R13, R16, 0x8880, RZ ;  /* 0x00008880100d7816 */ /* 0x002fca00000000ff */
[----:B------:R-:W-:-:S07]  /*c070*/  IMAD R6, R13, R18, RZ ;  /* 0x000000120d067224 */ /* 0x000fce00078e02ff */
.L_x_498:
[----:B------:R-:W-:Y:S05]  /*c080*/  BSYNC B1 ;  /* 0x0000000000017941 */ /* 0x000fea0003800000 */
.L_x_497:
        /* <DEDUP_REMOVED lines=13> */
.L_x_500:
[----:B------:R-:W-:Y:S05]  /*c160*/  BSYNC B1 ;  /* 0x0000000000017941 */ /* 0x000fea0003800000 */
.L_x_499:
[----:B-1----:R-:W-:Y:S01]  /*c170*/  @!P3 IMAD R13, R130, R17, R6 ;  /* 0x00000011820db224 */ /* 0x002fe200078e0206 */
[----:B------:R-:W-:Y:S04]  /*c180*/  BSSY B1, `(.L_x_501) ;  /* 0x0000006000017945 */ /* 0x000fe80003800000 */
[----:B------:R1:W-:Y:S01]  /*c190*/  @!P3 STG.E.U8 desc[UR36][R4.64+0x1d0], R13 ;  /* 0x0001d00d0400b986 */ /* 0x0003e2000c101124 */
[----:B------:R-:W-:Y:S05]  /*c1a0*/  @P2 BRA `(.L_x_502) ;  /* 0x00000000000c2947 */ /* 0x000fea0003800000 */
[----:B------:R-:W1:Y:S02]  /*c1b0*/  LDG.E.U8 R16, desc[UR36][R8.64+0x1d1] ;  /* 0x0001d12408107981 */ /* 0x000e64000c1e1100 */
[----:B-1----:R-:W-:-:S05]  /*c1c0*/  PRMT R13, R16, 0x8880, RZ ;  /* 0x00008880100d7816 */ /* 0x002fca00000000ff */
[----:B------:R-:W-:-:S07]  /*c1d0*/  IMAD R6, R13, R18, RZ ;  /* 0x000000120d067224 */ /* 0x000fce00078e02ff */
.L_x_502:
[----:B------:R-:W-:Y:S05]  /*c1e0*/  BSYNC B1 ;  /* 0x0000000000017941 */ /* 0x000fea0003800000 */
.L_x_501:
[----:B------:R-:W-:Y:S01]  /*c1f0*/  @!P2 IMAD R131, R131, R17, R6 ;  /* 0x000000118383a224 */ /* 0x000fe200078e0206 */
[----:B------:R-:W-:Y:S04]  /*c200*/  BSSY B1, `(.L_x_503) ;  /* 0x0000006000017945 */ /* 0x000fe80003800000 */
[----:B------:R0:W-:Y:S01]  /*c210*/  @!P2 STG.E.U8 desc[UR36][R4.64+0x1d1], R131 ;  /* 0x0001d1830400a986 */ /* 0x0001e2000c101124 */
[----:B------:R-:W-:Y:S05]  /*c220*/  @P5 BRA `(.L_x_504) ;  /* 0x00000000000c5947 */ /* 0x000fea0003800000 */
[----:B------:R-:W1:Y:S02]  /*c230*/  LDG.E.U8 R16, desc[UR36][R10.64+0x1d8] ;  /* 0x0001d8240a107981 */ /* 0x000e64000c1e1100 */
[----:B-1----:R-:W-:-:S05]  /*c240*/  PRMT R13, R16, 0x8880, RZ ;  /* 0x00008880100d7816 */ /* 0x002fca00000000ff */
[----:B------:R-:W-:-:S07]  /*c250*/  IMAD R6, R13, R18, RZ ;  /* 0x000000120d067224 */ /* 0x000fce00078e02ff */
.L_x_504:
[----:B------:R-:W-:Y:S05]  /*c260*/  BSYNC B1 ;  /* 0x0000000000017941 */ /* 0x000fea0003800000 */
.L_x_503:
[----:B-1----:R-:W-:Y:S01]  /*c270*/  @!P5 IMAD R13, R132, R17, R6 ;  /* 0x00000011840dd224 */ /* 0x002fe200078e0206 */
[----:B------:R-:W-:Y:S04]  /*c280*/  BSSY B1, `(.L_x_505) ;  /* 0x0000006000017945 */ /* 0x000fe80003800000 */
[----:B------:R1:W-:Y:S01]  /*c290*/  @!P5 STG.E.U8 desc[UR36][R2.64+0x1d8], R13 ;  /* 0x0001d80d0200d986 */ /* 0x0003e2000c101124 */
[----:B------:R-:W-:Y:S05]  /*c2a0*/  @P4 BRA `(.L_x_506) ;  /* 0x00000000000c4947 */ /* 0x000fea0003800000 */
[----:B------:R-:W1:Y:S02]  /*c2b0*/  LDG.E.U8 R16, desc[UR36][R10.64+0x1d9] ;  /* 0x0001d9240a107981 */ /* 0x000e64000c1e1100 */
[----:B-1----:R-:W-:-:S05]  /*c2c0*/  PRMT R13, R16, 0x8880, RZ ;  /* 0x00008880100d7816 */ /* 0x002fca00000000ff */
[----:B------:R-:W-:-:S07]  /*c2d0*/  IMAD R6, R13, R18, RZ ;  /* 0x000000120d067224 */ /* 0x000fce00078e02ff */
.L_x_506:
[----:B------:R-:W-:Y:S05]  /*c2e0*/  BSYNC B1 ;  /* 0x0000000000017941 */ /* 0x000fea0003800000 */
.L_x_505:
        /* <DEDUP_REMOVED lines=13> */
.L_x_508:
[----:B------:R-:W-:Y:S05]  /*c3c0*/  BSYNC B1 ;  /* 0x0000000000017941 */ /* 0x000fea0003800000 */
.L_x_507:
[----:B-1----:R-:W-:Y:S01]  /*c3d0*/  @!P1 IMAD R13, R134, R17, R6 ;  /* 0x00000011860d9224 */ /* 0x002fe200078e0206 */
[----:B------:R-:W-:Y:S04]  /*c3e0*/  BSSY B1, `(.L_x_509) ;  /* 0x0000006000017945 */ /* 0x000fe80003800000 */
[----:B------:R1:W-:Y:S01]  /*c3f0*/  @!P1 STG.E.U8 desc[UR36][R4.64+0x1d8], R13 ;  /* 0x0001d80d04009986 */ /* 0x0003e2000c101124 */
[----:B------:R-:W-:Y:S05]  /*c400*/  @P4 BRA `(.L_x_510) ;  /* 0x00000000000c4947 */ /* 0x000fea0003800000 */
[----:B------:R-:W1:Y:S02]  /*c410*/  LDG.E.U8 R16, desc[UR36][R8.64+0x1d9] ;  /* 0x0001d92408107981 */ /* 0x000e64000c1e1100 */
[----:B-1----:R-:W-:-:S05]  /*c420*/  PRMT R13, R16, 0x8880, RZ ;  /* 0x00008880100d7816 */ /* 0x002fca00000000ff */
[----:B------:R-:W-:-:S07]  /*c430*/  IMAD R6, R13, R18, RZ ;  /* 0x000000120d067224 */ /* 0x000fce00078e02ff */
.L_x_510:
[----:B------:R-:W-:Y:S05]  /*c440*/  BSYNC B1 ;  /* 0x0000000000017941 */ /* 0x000fea0003800000 */
.L_x_509:
[----:B------:R-:W-:Y:S01]  /*c450*/  @!P4 IMAD R135, R135, R17, R6 ;  /* 0x000000118787c224 */ /* 0x000fe200078e0206 */
[----:B------:R-:W-:Y:S04]  /*c460*/  BSSY B1, `(.L_x_511) ;  /* 0x0000006000017945 */ /* 0x000fe80003800000 */
[----:B------:R0:W-:Y:S01]  /*c470*/  @!P4 STG.E.U8 desc[UR36][R4.64+0x1d9], R135 ;  /* 0x0001d9870400c986 */ /* 0x0001e2000c101124 */
[----:B------:R-:W-:Y:S05]  /*c480*/  @P5 BRA `(.L_x_512) ;  /* 0x00000000000c5947 */ /* 0x000fea0003800000 */
[----:B------:R-:W1:Y:S02]  /*c490*/  LDG.E.U8 R16, desc[UR36][R10.64+0x1e0] ;  /* 0x0001e0240a107981 */ /* 0x000e64000c1e1100 */
[----:B-1----:R-:W-:-:S05]  /*c4a0*/  PRMT R13, R16, 0x8880, RZ ;  /* 0x00008880100d7816 */ /* 0x002fca00000000ff */
[----:B------:R-:W-:-:S07]  /*c4b0*/  IMAD R6, R13, R18, RZ ;  /* 0x000000120d067224 */ /* 0x000fce00078e02ff */
.L_x_512:
[----:B------:R-:W-:Y:S05]  /*c4c0*/  BSYNC B1 ;  /* 0x0000000000017941 */ /* 0x000fea0003800000 */
.L_x_511:
[----:B-1----:R-:W-:Y:S01]  /*c4d0*/  @!P5 IMAD R13, R136, R17, R6 ;  /* 0x00000011880dd224 */ /* 0x002fe200078e0206 */
[----:B------:R-:W-:Y:S04]  /*c4e0*/  BSSY B1, `(.L_x_513) ;  /* 0x0000006000017945 */ /* 0x000fe80003800000 */
[----:B------:R1:W-:Y:S01]  /*c4f0*/  @!P5 STG.E.U8 desc[UR36][R2.64+0x1e0], R13 ;  /* 0x0001e00d0200d986 */ /* 0x0003e2000c101124 */
[----:B------:R-:W-:Y:S05]  /*c500*/  @P0 BRA `(.L_x_514) ;  /* 0x00000000000c0947 */ /* 0x000fea0003800000 */
[----:B------:R-:W1:Y:S02]  /*c510*/  LDG.E.U8 R16, desc[UR36][R10.64+0x1e1] ;  /* 0x0001e1240a107981 */ /* 0x000e64000c1e1100 */
[----:B-1----:R-:W-:-:S05]  /*c520*/  PRMT R13, R16, 0x8880, RZ ;  /* 0x00008880100d7816 */ /* 0x002fca00000000ff */
[----:B------:R-:W-:-:S07]  /*c530*/  IMAD R6, R13, R18, RZ ;  /* 0x000000120d067224 */ /* 0x000fce00078e02ff */
.L_x_514:
[----:B------:R-:W-:Y:S05]  /*c540*/  BSYNC B1 ;  /* 0x0000000000017941 */ /* 0x000fea0003800000 */
.L_x_513:
        /* <DEDUP_REMOVED lines=13> */
.L_x_516:
[----:B------:R-:W-:Y:S05]  /*c620*/  BSYNC B1 ;  /* 0x0000000000017941 */ /* 0x000fea0003800000 */
.L_x_515:
[----:B-1----:R-:W-:Y:S01]  /*c630*/  @!P3 IMAD R13, R138, R17, R6 ;  /* 0x000000118a0db224 */ /* 0x002fe200078e0206 */
[----:B------:R-:W-:Y:S04]  /*c640*/  BSSY B1, `(.L_x_517) ;  /* 0x0000006000017945 */ /* 0x000fe80003800000 */
[----:B------:R1:W-:Y:S01]  /*c650*/  @!P3 STG.E.U8 desc[UR36][R4.64+0x1e0], R13 ;  /* 0x0001e00d0400b986 */ /* 0x0003e2000c101124 */
[----:B------:R-:W-:Y:S05]  /*c660*/  @P2 BRA `(.L_x_518) ;  /* 0x00000000000c2947 */ /* 0x000fea0003800000 */
[----:B------:R-:W1:Y:S02]  /*c670*/  LDG.E.U8 R16, desc[UR36][R8.64+0x1e1] ;  /* 0x0001e12408107981 */ /* 0x000e64000c1e1100 */
[----:B-1----:R-:W-:-:S05]  /*c680*/  PRMT R13, R16, 0x8880, RZ ;  /* 0x00008880100d7816 */ /* 0x002fca00000000ff */
[----:B------:R-:W-:-:S07]  /*c690*/  IMAD R6, R13, R18, RZ ;  /* 0x000000120d067224 */ /* 0x000fce00078e02ff */
.L_x_518:
[----:B------:R-:W-:Y:S05]  /*c6a0*/  BSYNC B1 ;  /* 0x0000000000017941 */ /* 0x000fea0003800000 */
.L_x_517:
[----:B------:R-:W-:Y:S01]  /*c6b0*/  @!P2 IMAD R139, R139, R17, R6 ;  /* 0x000000118b8ba224 */ /* 0x000fe200078e0206 */
[----:B------:R-:W-:Y:S04]  /*c6c0*/  BSSY B1, `(.L_x_519) ;  /* 0x0000006000017945 */ /* 0x000fe80003800000 */
[----:B------:R0:W-:Y:S01]  /*c6d0*/  @!P2 STG.E.U8 desc[UR36][R4.64+0x1e1], R139 ;  /* 0x0001e18b0400a986 */ /* 0x0001e2000c101124 */
[----:B------:R-:W-:Y:S05]  /*c6e0*/  @P0 BRA `(.L_x_520) ;  /* 0x00000000000c0947 */ /* 0x000fea0003800000 */
[----:B------:R-:W1:Y:S02]  /*c6f0*/  LDG.E.U8 R16, desc[UR36][R10.64+0x1e8] ;  /* 0x0001e8240a107981 */ /* 0x000e64000c1e1100 */
[----:B-1----:R-:W-:-:S05]  /*c700*/  PRMT R13, R16, 0x8880, RZ ;  /* 0x00008880100d7816 */ /* 0x002fca00000000ff */
[----:B------:R-:W-:-:S07]  /*c710*/  IMAD R6, R13, R18, RZ ;  /* 0x000000120d067224 */ /* 0x000fce00078e02ff */
.L_x_520:
[----:B------:R-:W-:Y:S05]  /*c720*/  BSYNC B1 ;  /* 0x0000000000017941 */ /* 0x000fea0003800000 */
.L_x_519:
[----:B-1----:R-:W-:Y:S01]  /*c730*/  @!P0 IMAD R13, R140, R17, R6 ;  /* 0x000000118c0d8224 */ /* 0x002fe200078e0206 */
[----:B------:R-:W-:Y:S04]  /*c740*/  BSSY B1, `(.L_x_521) ;  /* 0x0000006000017945 */ /* 0x000fe80003800000 */
[----:B------:R1:W-:Y:S01]  /*c750*/  @!P0 STG.E.U8 desc[UR36][R2.64+0x1e8], R13 ;  /* 0x0001e80d02008986 */ /* 0x0003e2000c101124 */
[----:B------:R-:W-:Y:S05]  /*c760*/  @P5 BRA `(.L_x_522) ;  /* 0x00000000000c5947 */ /* 0x000fea0003800000 */
[----:B------:R-:W1:Y:S02]  /*c770*/  LDG.E.U8 R16, desc[UR36][R10.64+0x1e9] ;  /* 0x0001e9240a107981 */ /* 0x000e64000c1e1100 */
[----:B-1----:R-:W-:-:S05]  /*c780*/  PRMT R13, R16, 0x8880, RZ ;  /* 0x00008880100d7816 */ /* 0x002fca00000000ff */
[----:B------:R-:W-:-:S07]  /*c790*/  IMAD R6, R13, R18, RZ ;  /* 0x000000120d067224 */ /* 0x000fce00078e02ff */
.L_x_522:
[----:B------:R-:W-:Y:S05]  /*c7a0*/  BSYNC B1 ;  /* 0x0000000000017941 */ /* 0x000fea0003800000 */
.L_x_521:
        /* <DEDUP_REMOVED lines=13> */
.L_x_524:
[----:B------:R-:W-:Y:S05]  /*c880*/  BSYNC B1 ;  /* 0x0000000000017941 */ /* 0x000fea0003800000 */
.L_x_523:
[----:B-1----:R-:W-:Y:S01]  /*c890*/  @!P4 IMAD R13, R142, R17, R6 ;  /* 0x000000118e0dc224 */ /* 0x002fe200078e0206 */
[----:B------:R-:W-:Y:S04]  /*c8a0*/  BSSY B1, `(.L_x_525) ;  /* 0x0000006000017945 */ /* 0x000fe80003800000 */
[----:B------:R1:W-:Y:S01]  /*c8b0*/  @!P4 STG.E.U8 desc[UR36][R4.64+0x1e8], R13 ;  /* 0x0001e80d0400c986 */ /* 0x0003e2000c101124 */
[----:B------:R-:W-:Y:S05]  /*c8c0*/  @P1 BRA `(.L_x_526) ;  /* 0x00000000000c1947 */ /* 0x000fea0003800000 */
[----:B------:R-:W1:Y:S02]  /*c8d0*/  LDG.E.U8 R16, desc[UR36][R8.64+0x1e9] ;  /* 0x0001e92408107981 */ /* 0x000e64000c1e1100 */
[----:B-1----:R-:W-:-:S05]  /*c8e0*/  PRMT R13, R16, 0x8880, RZ ;  /* 0x00008880100d7816 */ /* 0x002fca00000000ff */
[----:B------:R-:W-:-:S07]  /*c8f0*/  IMAD R6, R13, R18, RZ ;  /* 0x000000120d067224 */ /* 0x000fce00078e02ff */
.L_x_526:
[----:B------:R-:W-:Y:S05]  /*c900*/  BSYNC B1 ;  /* 0x0000000000017941 */ /* 0x000fea0003800000 */
.L_x_525:
[----:B------:R-:W-:Y:S01]  /*c910*/  @!P1 IMAD R143, R143, R17, R6 ;  /* 0x000000118f8f9224 */ /* 0x000fe200078e0206 */
[----:B------:R-:W-:Y:S04]  /*c920*/  BSSY B1, `(.L_x_527) ;  /* 0x0000006000017945 */ /* 0x000fe80003800000 */
[----:B------:R0:W-:Y:S01]  /*c930*/  @!P1 STG.E.U8 desc[UR36][R4.64+0x1e9], R143 ;  /* 0x0001e98f04009986 */ /* 0x0001e2000c101124 */
[----:B------:R-:W-:Y:S05]  /*c940*/  @P3 BRA `(.L_x_528) ;  /* 0x00000000000c3947 */ /* 0x000fea0003800000 */
[----:B------:R-:W1:Y:S02]  /*c950*/  LDG.E.U8 R16, desc[UR36][R10.64+0x1f0] ;  /* 0x0001f0240a107981 */ /* 0x000e64000c1e1100 */
[----:B-1----:R-:W-:-:S05]  /*c960*/  PRMT R13, R16, 0x8880, RZ ;  /* 0x00008880100d7816 */ /* 0x002fca00000000ff */
[----:B------:R-:W-:-:S07]  /*c970*/  IMAD R6, R13, R18, RZ ;  /* 0x000000120d067224 */ /* 0x000fce00078e02ff */
.L_x_528:
[----:B------:R-:W-:Y:S05]  /*c980*/  BSYNC B1 ;  /* 0x0000000000017941 */ /* 0x000fea0003800000 */
.L_x_527:
[----:B-1----:R-:W-:Y:S01]  /*c990*/  @!P3 IMAD R13, R144, R17, R6 ;  /* 0x00000011900db224 */ /* 0x002fe200078e0206 */
[----:B------:R-:W-:Y:S04]  /*c9a0*/  BSSY B1, `(.L_x_529) ;  /* 0x0000006000017945 */ /* 0x000fe80003800000 */
[----:B------:R1:W-:Y:S01]  /*c9b0*/  @!P3 STG.E.U8 desc[UR36][R2.64+0x1f0], R13 ;  /* 0x0001f00d0200b986 */ /* 0x0003e2000c101124 */
[----:B------:R-:W-:Y:S05]  /*c9c0*/  @P5 BRA `(.L_x_530) ;  /* 0x00000000000c5947 */ /* 0x000fea0003800000 */
[----:B------:R-:W1:Y:S02]  /*c9d0*/  LDG.E.U8 R16, desc[UR36][R10.64+0x1f1] ;  /* 0x0001f1240a107981 */ /* 0x000e64000c1e1100 */
[----:B-1----:R-:W-:-:S05]  /*c9e0*/  PRMT R13, R16, 0x8880, RZ ;  /* 0x00008880100d7816 */ /* 0x002fca00000000ff */
[----:B------:R-:W-:-:S07]  /*c9f0*/  IMAD R6, R13, R18, RZ ;  /* 0x000000120d067224 */ /* 0x000fce00078e02ff */
.L_x_530:
[----:B------:R-:W-:Y:S05]  /*ca00*/  BSYNC B1 ;  /* 0x0000000000017941 */ /* 0x000fea0003800000 */
.L_x_529:
        /* <DEDUP_REMOVED lines=9> */
[----:B------:R-:W-:Y:S01]  /*caa0*/  ISETP.LT.OR P3, PT, R0, 0x9, !P3 ;  /* 0x000000090000780c */ /* 0x000fe20005f61670 */
[----:B------:R-:W-:-:S12]  /*cab0*/  @P2 BRA `(.L_x_532) ;  /* 0x00000000000c2947 */ /* 0x000fd80003800000 */
[----:B------:R-:W5:Y:S02]  /*cac0*/  LDG.E.U8 R16, desc[UR36][R8.64+0x1f0] ;  /* 0x0001f02408107981 */ /* 0x000f64000c1e1100 */
[----:B-----5:R-:W-:-:S05]  /*cad0*/  PRMT R7, R16, 0x8880, RZ ;  /* 0x0000888010077816 */ /* 0x020fca00000000ff */
[----:B------:R-:W-:-:S07]  /*cae0*/  IMAD R6, R7, R18, RZ ;  /* 0x0000001207067224 */ /* 0x000fce00078e02ff */
.L_x_532:
[----:B------:R-:W-:Y:S05]  /*caf0*/  BSYNC B1 ;  /* 0x0000000000017941 */ /* 0x000fea0003800000 */
.L_x_531:
[----:B------:R-:W-:Y:S01]  /*cb00*/  @!P2 IMAD R7, R146, R17, R6 ;  /* 0x000000119207a224 */ /* 0x000fe200078e0206 */
[----:B------:R-:W-:Y:S04]  /*cb10*/  BSSY B1, `(.L_x_533) ;  /* 0x0000006000017945 */ /* 0x000fe80003800000 */
[----:B------:R0:W-:Y:S01]  /*cb20*/  @!P2 STG.E.U8 desc[UR36][R4.64+0x1f0], R7 ;  /* 0x0001f0070400a986 */ /* 0x0001e2000c101124 */
[----:B------:R-:W-:Y:S05]  /*cb30*/  @P0 BRA `(.L_x_534) ;  /* 0x00000000000c0947 */ /* 0x000fea0003800000 */
[----:B------:R-:W0:Y:S02]  /*cb40*/  LDG.E.U8 R16, desc[UR36][R8.64+0x1f1] ;  /* 0x0001f12408107981 */ /* 0x000e24000c1e1100 */
[----:B0-----:R-:W-:-:S05]  /*cb50*/  PRMT R7, R16, 0x8880, RZ ;  /* 0x0000888010077816 */ /* 0x001fca00000000ff */
[----:B------:R-:W-:-:S07]  /*cb60*/  IMAD R6, R7, R18, RZ ;  /* 0x0000001207067224 */ /* 0x000fce00078e02ff */
.L_x_534:
[----:B------:R-:W-:Y:S05]  /*cb70*/  BSYNC B1 ;  /* 0x0000000000017941 */ /* 0x000fea0003800000 */
.L_x_533:
[----:B------:R-:W-:Y:S01]  /*cb80*/  @!P0 IMAD R147, R147, R17, R6 ;  /* 0x0000001193938224 */ /* 0x000fe200078e0206 */
[----:B------:R-:W-:Y:S04]  /*cb90*/  BSSY B1, `(.L_x_535) ;  /* 0x0000006000017945 */ /* 0x000fe80003800000 */
[----:B------:R0:W-:Y:S01]  /*cba0*/  @!P0 STG.E.U8 desc[UR36][R4.64+0x1f1], R147 ;  /* 0x0001f19304008986 */ /* 0x0001e2000c101124 */
[----:B------:R-:W-:Y:S05]  /*cbb0*/  @P5 BRA `(.L_x_536) ;  /* 0x00000000000c5947 */ /* 0x000fea0003800000 */
[----:B------:R-:W0:Y:S02]  /*cbc0*/  LDG.E.U8 R16, desc[UR36][R10.64+0x1f8] ;  /* 0x0001f8240a107981 */ /* 0x000e24000c1e1100 */
[----:B0-----:R-:W-:-:S05]  /*cbd0*/  PRMT R7, R16, 0x8880, RZ ;  /* 0x0000888010077816 */ /* 0x001fca00000000ff */
[----:B------:R-:W-:-:S07]  /*cbe0*/  IMAD R6, R7, R18, RZ ;  /* 0x0000001207067224 */ /* 0x000fce00078e02ff */
.L_x_536:
[----:B------:R-:W-:Y:S05]  /*cbf0*/  BSYNC B1 ;  /* 0x0000000000017941 */ /* 0x000fea0003800000 */
.L_x_535:
[----:B0-----:R-:W-:Y:S01]  /*cc00*/  @!P5 IMAD R7, R148, R17, R6 ;  /* 0x000000119407d224 */ /* 0x001fe200078e0206 */
[----:B------:R-:W-:Y:S04]  /*cc10*/  BSSY B1, `(.L_x_537) ;  /* 0x0000006000017945 */ /* 0x000fe80003800000 */
[----:B------:R0:W-:Y:S01]  /*cc20*/  @!P5 STG.E.U8 desc[UR36][R2.64+0x1f8], R7 ;  /* 0x0001f8070200d986 */ /* 0x0001e2000c101124 */
[----:B------:R-:W-:Y:S05]  /*cc30*/  @P4 BRA `(.L_x_538) ;  /* 0x00000000000c4947 */ /* 0x000fea0003800000 */
[----:B------:R-:W0:Y:S02]  /*cc40*/  LDG.E.U8 R16, desc[UR36][R10.64+0x1f9] ;  /* 0x0001f9240a107981 */ /* 0x000e24000c1e1100 */
[----:B0-----:R-:W-:-:S05]  /*cc50*/  PRMT R7, R16, 0x8880, RZ ;  /* 0x0000888010077816 */ /* 0x001fca00000000ff */
[----:B------:R-:W-:-:S07]  /*cc60*/  IMAD R6, R7, R18, RZ ;  /* 0x0000001207067224 */ /* 0x000fce00078e02ff */
.L_x_538:
[----:B------:R-:W-:Y:S05]  /*cc70*/  BSYNC B1 ;  /* 0x0000000000017941 */ /* 0x000fea0003800000 */
.L_x_537:
[----:B------:R-:W-:Y:S01]  /*cc80*/  @!P4 IMAD R149, R149, R17, R6 ;  /* 0x000000119595c224 */ /* 0x000fe200078e0206 */
[----:B------:R-:W-:Y:S04]  /*cc90*/  BSSY B1, `(.L_x_539) ;  /* 0x0000006000017945 */ /* 0x000fe80003800000 */
[----:B------:R0:W-:Y:S01]  /*cca0*/  @!P4 STG.E.U8 desc[UR36][R2.64+0x1f9], R149 ;  /* 0x0001f9950200c986 */ /* 0x0001e2000c101124 */
[----:B------:R-:W-:Y:S05]  /*ccb0*/  @P3 BRA `(.L_x_540) ;  /* 0x00000000000c3947 */ /* 0x000fea0003800000 */
[----:B------:R-:W0:Y:S02]  /*ccc0*/  LDG.E.U8 R16, desc[UR36][R8.64+0x1f8] ;  /* 0x0001f82408107981 */ /* 0x000e24000c1e1100 */
[----:B012-4-:R-:W-:-:S05]  /*ccd0*/  PRMT R3, R16, 0x8880, RZ ;  /* 0x0000888010037816 */ /* 0x017fca00000000ff */
[----:B------:R-:W-:-:S07]  /*cce0*/  IMAD R6, R3, R18, RZ ;  /* 0x0000001203067224 */ /* 0x000fce00078e02ff */
.L_x_540:
[----:B------:R-:W-:Y:S05]  /*ccf0*/  BSYNC B1 ;  /* 0x0000000000017941 */ /* 0x000fea0003800000 */
.L_x_539:
[----:B012-4-:R-:W-:Y:S01]  /*cd00*/  @!P3 IMAD R3, R150, R17, R6 ;  /* 0x000000119603b224 */ /* 0x017fe200078e0206 */
[----:B------:R-:W-:Y:S01]  /*cd10*/  ISETP.LT.OR P1, PT, R0, 0x9, !P1 ;  /* 0x000000090000780c */ /* 0x000fe20004f21670 */
[----:B------:R-:W-:Y:S03]  /*cd20*/  BSSY B1, `(.L_x_541) ;  /* 0x0000006000017945 */ /* 0x000fe60003800000 */
[----:B------:R0:W-:Y:S09]  /*cd30*/  @!P3 STG.E.U8 desc[UR36][R4.64+0x1f8], R3 ;  /* 0x0001f8030400b986 */ /* 0x0001f2000c101124 */
[----:B------:R-:W-:Y:S05]  /*cd40*/  @P1 BRA `(.L_x_542) ;  /* 0x00000000000c1947 */ /* 0x000fea0003800000 */
[----:B------:R-:W0:Y:S02]  /*cd50*/  LDG.E.U8 R16, desc[UR36][R8.64+0x1f9] ;  /* 0x0001f92408107981 */ /* 0x000e24000c1e1100 */
[----:B0-----:R-:W-:-:S05]  /*cd60*/  PRMT R3, R16, 0x8880, RZ ;  /* 0x0000888010037816 */ /* 0x001fca00000000ff */
[----:B------:R-:W-:-:S07]  /*cd70*/  IMAD R6, R3, R18, RZ ;  /* 0x0000001203067224 */ /* 0x000fce00078e02ff */
.L_x_542:
[----:B------:R-:W-:Y:S05]  /*cd80*/  BSYNC B1 ;  /* 0x0000000000017941 */ /* 0x000fea0003800000 */
.L_x_541:
[----:B------:R-:W-:Y:S01]  /*cd90*/  IMAD R151, R151, R17, R6 ;  /* 0x0000001197977224 */ /* 0x000fe200078e0206 */
[----:B------:R-:W-:Y:S06]  /*cda0*/  @P1 BRA `(.L_x_543) ;  /* 0x0000004000081947 */ /* 0x000fec0003800000 */
[----:B------:R2:W-:Y:S01]  /*cdb0*/  STG.E.U8 desc[UR36][R4.64+0x1f9], R151 ;  /* 0x0001f99704007986 */ /* 0x0005e2000c101124 */
[----:B------:R-:W-:Y:S05]  /*cdc0*/  BRA `(.L_x_543) ;  /* 0x0000004000007947 */ /* 0x000fea0003800000 */
.L_x_30:
[----:B------:R-:W2:Y:S04]  /*cdd0*/  LDL.LU R6, [R1] ;  /* 0x0000000001067983 */ /* 0x000ea80000300800 */
[----:B------:R-:W3:Y:S04]  /*cde0*/  LDL.LU R8, [R1+0x4] ;  /* 0x0000040001087983 */ /* 0x000ee80000300800 */
[----:B------:R-:W4:Y:S04]  /*cdf0*/  LDL.LU R9, [R1+0x28] ;  /* 0x0000280001097983 */ /* 0x000f280000300800 */
[----:B------:R-:W5:Y:S04]  /*ce00*/  LDL.LU R11, [R1+0x88] ;  /* 0x00008800010b7983 */ /* 0x000f680000300800 */
        /* <DEDUP_REMOVED lines=65> */
[----:B------:R-:W5:Y:S01]  /*d220*/  LDL.LU R174, [R1+0x194] ;  /* 0x0001940001ae7983 */ /* 0x000f620000300800 */
[----:B------:R-:W-:-:S03]  /*d230*/  ISETP.GE.AND P0, PT, R7, 0x1, PT ;  /* 0x000000010700780c */ /* 0x000fc60003f06270 */
[----:B------:R-:W5:Y:S04]  /*d240*/  LDL.LU R173, [R1+0x198] ;  /* 0x0001980001ad7983 */ /* 0x000f680000300800 */
[----:B------:R-:W5:Y:S04]  /*d250*/  LDL.LU R172, [R1+0x19c] ;  /* 0x00019c0001ac7983 */ /* 0x000f680000300800 */
[----:B------:R-:W5:Y:S04]  /*d260*/  LDL.LU R171, [R1+0x1a0] ;  /* 0x0001a00001ab7983 */ /* 0x000f680000300800 */
[----:B------:R-:W5:Y:S01]  /*d270*/  LDL.LU R170, [R1+0x1a4] ;  /* 0x0001a40001aa7983 */ /* 0x000f620000300800 */
[----:B------:R-:W-:-:S03]  /*d280*/  ISETP.LT.OR P1, PT, R0, 0x1, !P0 ;  /* 0x000000010000780c */ /* 0x000fc60004721670 */
        /* <DEDUP_REMOVED lines=13> */
[----:B--2---:R-:W-:-:S03]  /*d360*/  @!P1 IMAD R6, R6, R17, RZ ;  /* 0x0000001106069224 */ /* 0x004fc600078e02ff */
[----:B------:R-:W2:Y:S04]  /*d370*/  LDL.LU R156, [R1+0x1dc] ;  /* 0x0001dc00019c7983 */ /* 0x000ea80000300800 */
        /* <DEDUP_REMOVED lines=8> */
[----:B------:R0:W-:Y:S04]  /*d400*/  @!P1 STG.E.U8 desc[UR36][R2.64], R6 ;  /* 0x0000000602009986 */ /* 0x0001e8000c101124 */
[----:B0-----:R-:W4:Y:S01]  /*d410*/  LDL.LU R6, [R1+0x8] ;  /* 0x0000080001067983 */ /* 0x001f220000300800 */
[----:B------:R-:W-:-:S02]  /*d420*/  ISETP.GE.AND P1, PT, R7, 0x2, PT ;  /* 0x000000020700780c */ /* 0x000fc40003f26270 */
[C---:B------:R-:W-:Y:S02]  /*d430*/  ISETP.LT.OR P0, PT, R0.reuse, 0x9, !P0 ;  /* 0x000000090000780c */ /* 0x040fe40004701670 */
[----:B------:R-:W-:-:S13]  /*d440*/  ISETP.LT.OR P2, PT, R0, 0x1, !P1 ;  /* 0x000000010000780c */ /* 0x000fda0004f41670 */
[----:B---3--:R-:W-:-:S05]  /*d450*/  @!P2 IMAD R8, R8, R17, RZ ;  /* 0x000000110808a224 */ /* 0x008fca00078e02ff */
[----:B------:R0:W-:Y:S04]  /*d460*/  @!P2 STG.E.U8 desc[UR36][R2.64+0x1], R8 ;  /* 0x000001080200a986 */ /* 0x0001e8000c101124 */
[----:B0-----:R-:W3:Y:S01]  /*d470*/  LDL.LU R8, [R1+0xc] ;  /* 0x00000c0001087983 */ /* 0x001ee20000300800 */
[----:B----4-:R-:W-:-:S05]  /*d480*/  @!P0 IMAD R6, R6, R17, RZ ;  /* 0x0000001106068224 */ /* 0x010fca00078e02ff */
[----:B------:R0:W-:Y:S04]  /*d490*/  @!P0 STG.E.U8 desc[UR36][R4.64], R6 ;  /* 0x0000000604008986 */ /* 0x0001e8000c101124 */
[----:B0-----:R-:W4:Y:S01]  /*d4a0*/  LDL.LU R6, [R1+0x10] ;  /* 0x0000100001067983 */ /* 0x001f220000300800 */
[----:B------:R-:W-:Y:S02]  /*d4b0*/  ISETP.GE.AND P2, PT, R7, 0x9, PT ;  /* 0x000000090700780c */ /* 0x000fe40003f46270 */
[C---:B------:R-:W-:Y:S02]  /*d4c0*/  ISETP.LT.OR P0, PT, R0.reuse, 0x9, !P1 ;  /* 0x000000090000780c */ /* 0x040fe40004f01670 */
[----:B------:R-:W-:-:S11]  /*d4d0*/  ISETP.LT.OR P1, PT, R0, 0x1, !P2 ;  /* 0x000000010000780c */ /* 0x000fd60005721670 */
[----:B---3--:R-:W-:-:S05]  /*d4e0*/  @!P0 IMAD R8, R8, R17, RZ ;  /* 0x0000001108088224 */ /* 0x008fca00078e02ff */
[----:B------:R0:W-:Y:S04]  /*d4f0*/  @!P0 STG.E.U8 desc[UR36][R4.64+0x1], R8 ;  /* 0x0000010804008986 */ /* 0x0001e8000c101124 */
[----:B0-----:R-:W3:Y:S01]  /*d500*/  LDL.LU R8, [R1+0x18] ;  /* 0x0000180001087983 */ /* 0x001ee20000300800 */
[----:B----4-:R-:W-:-:S05]  /*d510*/  @!P1 IMAD R6, R6, R17, RZ ;  /* 0x0000001106069224 */ /* 0x010fca00078e02ff */
[----:B------:R0:W-:Y:S04]  /*d520*/  @!P1 STG.E.U8 desc[UR36][R2.64+0x8], R6 ;  /* 0x0000080602009986 */ /* 0x0001e8000c101124 */
[----:B0-----:R-:W4:Y:S01]  /*d530*/  LDL.LU R6, [R1+0x14] ;  /* 0x0000140001067983 */ /* 0x001f220000300800 */
[----:B------:R-:W-:-:S04]  /*d540*/  ISETP.GE.AND P5, PT, R7, 0xa, PT ;  /* 0x0000000a0700780c */ /* 0x000fc80003fa6270 */
[C---:B------:R-:W-:Y:S02]  /*d550*/  ISETP.LT.OR P3, PT, R0.reuse, 0x1, !P5 ;  /* 0x000000010000780c */ /* 0x040fe40006f61670 */
[----:B------:R-:W-:-:S11]  /*d560*/  ISETP.LT.OR P2, PT, R0, 0x9, !P2 ;  /* 0x000000090000780c */ /* 0x000fd60005741670 */
[----:B----4-:R-:W-:-:S05]  /*d570*/  @!P3 IMAD R6, R6, R17, RZ ;  /* 0x000000110606b224 */ /* 0x010fca00078e02ff */
[----:B------:R0:W-:Y:S04]  /*d580*/  @!P3 STG.E.U8 desc[UR36][R2.64+0x9], R6 ;  /* 0x000009060200b986 */ /* 0x0001e8000c101124 */
[----:B0-----:R-:W4:Y:S01]  /*d590*/  LDL.LU R6, [R1+0x1c] ;  /* 0x00001c0001067983 */ /* 0x001f220000300800 */
[----:B------:R-:W-:Y:S01]  /*d5a0*/  ISETP.LT.OR P5, PT, R0, 0x9, !P5 ;  /* 0x000000090000780c */ /* 0x000fe20006fa1670 */
[----:B---3--:R-:W-:-:S05]  /*d5b0*/  @!P2 IMAD R8, R8, R17, RZ ;  /* 0x000000110808a224 */ /* 0x008fca00078e02ff */
[----:B------:R0:W-:Y:S04]  /*d5c0*/  @!P2 STG.E.U8 desc[UR36][R4.64+0x8], R8 ;  /* 0x000008080400a986 */ /* 0x0001e8000c101124 */
[----:B0-----:R-:W3:Y:S03]  /*d5d0*/  LDL.LU R8, [R1+0x2c] ;  /* 0x00002c0001087983 */ /* 0x001ee60000300800 */
[----:B----4-:R-:W-:-:S05]  /*d5e0*/  @!P5 IMAD R6, R6, R17, RZ ;  /* 0x000000110606d224 */ /* 0x010fca00078e02ff */
[----:B------:R0:W-:Y:S04]  /*d5f0*/  @!P5 STG.E.U8 desc[UR36][R4.64+0x9], R6 ;  /* 0x000009060400d986 */ /* 0x0001e8000c101124 */
[----:B0-----:R-:W4:Y:S01]  /*d600*/  LDL.LU R6, [R1+0x20] ;  /* 0x0000200001067983 */ /* 0x001f220000300800 */
[----:B------:R-:W-:-:S04]  /*d610*/  ISETP.GE.AND P1, PT, R7, 0x11, PT ;  /* 0x000000110700780c */ /* 0x000fc80003f26270 */
[----:B------:R-:W-:Y:S02]  /*d620*/  ISETP.LT.OR P0, PT, R0, 0x1, !P1 ;  /* 0x000000010000780c */ /* 0x000fe40004f01670 */
[----:B------:R-:W-:-:S11]  /*d630*/  ISETP.GE.AND P3, PT, R7, 0x12, PT ;  /* 0x000000120700780c */ /* 0x000fd60003f66270 */
[----:B----4-:R-:W-:-:S05]  /*d640*/  @!P0 IMAD R6, R6, R17, RZ ;  /* 0x0000001106068224 */ /* 0x010fca00078e02ff */
[----:B------:R0:W-:Y:S04]  /*d650*/  @!P0 STG.E.U8 desc[UR36][R2.64+0x10], R6 ;  /* 0x0000100602008986 */ /* 0x0001e8000c101124 */
[----:B0-----:R-:W4:Y:S01]  /*d660*/  LDL.LU R6, [R1+0x24] ;  /* 0x0000240001067983 */ /* 0x001f220000300800 */
[C---:B------:R-:W-:Y:S02]  /*d670*/  ISETP.LT.OR P4, PT, R0.reuse, 0x1, !P3 ;  /* 0x000000010000780c */ /* 0x040fe40005f81670 */
[----:B------:R-:W-:Y:S02]  /*d680*/  ISETP.GE.AND P2, PT, R7, 0x19, PT ;  /* 0x000000190700780c */ /* 0x000fe40003f46270 */
[C---:B------:R-:W-:Y:S02]  /*d690*/  ISETP.LT.OR P1, PT, R0.reuse, 0x9, !P1 ;  /* 0x000000090000780c */ /* 0x040fe40004f21670 */
[----:B------:R-:W-:-:S07]  /*d6a0*/  ISETP.LT.OR P3, PT, R0, 0x9, !P3 ;  /* 0x000000090000780c */ /* 0x000fce0005f61670 */
[----:B----4-:R-:W-:-:S05]  /*d6b0*/  @!P4 IMAD R6, R6, R17, RZ ;  /* 0x000000110606c224 */ /* 0x010fca00078e02ff */
[----:B------:R0:W-:Y:S04]  /*d6c0*/  @!P4 STG.E.U8 desc[UR36][R2.64+0x11], R6 ;  /* 0x000011060200c986 */ /* 0x0001e8000c101124 */
[----:B0-----:R-:W4:Y:S01]  /*d6d0*/  LDL.LU R6, [R1+0x30] ;  /* 0x0000300001067983 */ /* 0x001f220000300800 */
[----:B------:R-:W-:Y:S01]  /*d6e0*/  ISETP.LT.OR P5, PT, R0, 0x1, !P2 ;  /* 0x000000010000780c */ /* 0x000fe200057a1670 */
[-C--:B------:R-:W-:Y:S02]  /*d6f0*/  @!P1 IMAD R9, R9, R17.reuse, RZ ;  /* 0x0000001109099224 */ /* 0x080fe400078e02ff */
[----:B---3--:R-:W-:-:S03]  /*d700*/  @!P3 IMAD R8, R8, R17, RZ ;  /* 0x000000110808b224 */ /* 0x008fc600078e02ff */
[----:B------:R0:W-:Y:S04]  /*d710*/  @!P1 STG.E.U8 desc[UR36][R4.64+0x10], R9 ;  /* 0x0000100904009986 */ /* 0x0001e8000c101124 */
[----:B------:R1:W-:Y:S04]  /*d720*/  @!P3 STG.E.U8 desc[UR36][R4.64+0x11], R8 ;  /* 0x000011080400b986 */ /* 0x0003e8000c101124 */
[----:B0-----:R-:W3:Y:S04]  /*d730*/  LDL.LU R9, [R1+0x38] ;  /* 0x0000380001097983 */ /* 0x001ee80000300800 */
[----:B-1----:R-:W5:Y:S01]  /*d740*/  LDL.LU R8, [R1+0x3c] ;  /* 0x00003c0001087983 */ /* 0x002f620000300800 */
[----:B----4-:R-:W-:-:S05]  /*d750*/  @!P5 IMAD R6, R6, R17, RZ ;  /* 0x000000110606d224 */ /* 0x010fca00078e02ff */
[----:B------:R0:W-:Y:S04]  /*d760*/  @!P5 STG.E.U8 desc[UR36][R2.64+0x18], R6 ;  /* 0x000018060200d986 */ /* 0x0001e8000c101124 */
[----:B0-----:R-:W4:Y:S01]  /*d770*/  LDL.LU R6, [R1+0x34] ;  /* 0x0000340001067983 */ /* 0x001f220000300800 */
[----:B------:R-:W-:-:S04]  /*d780*/  ISETP.GE.AND P0, PT, R7, 0x1a, PT ;  /* 0x0000001a0700780c */ /* 0x000fc80003f06270 */
[C---:B------:R-:W-:Y:S02]  /*d790*/  ISETP.LT.OR P4, PT, R0.reuse, 0x1, !P0 ;  /* 0x000000010000780c */ /* 0x040fe40004781670 */
[----:B------:R-:W-:Y:S02]  /*d7a0*/  ISETP.GE.AND P1, PT, R7, 0x21, PT ;  /* 0x000000210700780c */ /* 0x000fe40003f26270 */
[----:B------:R-:W-:-:S09]  /*d7b0*/  ISETP.LT.OR P2, PT, R0, 0x9, !P2 ;  /* 0x000000090000780c */ /* 0x000fd20005741670 */
[----:B----4-:R-:W-:-:S05]  /*d7c0*/  @!P4 IMAD R6, R6, R17, RZ ;  /* 0x000000110606c224 */ /* 0x010fca00078e02ff */
[----:B------:R0:W-:Y:S04]  /*d7d0*/  @!P4 STG.E.U8 desc[UR36][R2.64+0x19], R6 ;  /* 0x000019060200c986 */ /* 0x0001e8000c101124 */
[----:B0-----:R-:W4:Y:S01]  /*d7e0*/  LDL.LU R6, [R1+0x40] ;  /* 0x0000400001067983 */ /* 0x001f220000300800 */
[C---:B------:R-:W-:Y:S02]  /*d7f0*/  ISETP.LT.OR P3, PT, R0.reuse, 0x9, !P0 ;  /* 0x000000090000780c */ /* 0x040fe40004761670 */
[----:B------:R-:W-:Y:S01]  /*d800*/  ISETP.LT.OR P5, PT, R0, 0x1, !P1 ;  /* 0x000000010000780c */ /* 0x000fe20004fa1670 */
[----:B---3--:R-:W-:-:S05]  /*d810*/  @!P2 IMAD R9, R9, R17, RZ ;  /* 0x000000110909a224 */ /* 0x008fca00078e02ff */
[----:B------:R0:W-:Y:S05]  /*d820*/  @!P2 STG.E.U8 desc[UR36][R4.64+0x18], R9 ;  /* 0x000018090400a986 */ /* 0x0001ea000c101124 */
[----:B-----5:R-:W-:-:S05]  /*d830*/  @!P3 IMAD R8, R8, R17, RZ ;  /* 0x000000110808b224 */ /* 0x020fca00078e02ff */
        /* <DEDUP_REMOVED lines=13> */
[----:B-----5:R-:W-:-:S05]  /*d910*/  @!P1 IMAD R8, R8, R17, RZ ;  /* 0x0000001108089224 */ /* 0x020fca00078e02ff */
[----:B------:R0:W-:Y:S04]  /*d920*/  @!P1 STG.E.U8 desc[UR36][R4.64+0x20], R8 ;  /* 0x0000200804009986 */ /* 0x0001e8000c101124 */
[----:B0-----:R-:W5:Y:S03]  /*d930*/  LDL.LU R8, [R1+0x50] ;  /* 0x0000500001087983 */ /* 0x001f660000300800 */
[----:B----4-:R-:W-:-:S05]  /*d940*/  @!P2 IMAD R6, R6, R17, RZ ;  /* 0x000000110606a224 */ /* 0x010fca00078e02ff */
[----:B------:R0:W-:Y:S04]  /*d950*/  @!P2 STG.E.U8 desc[UR36][R4.64+0x21], R6 ;  /* 0x000021060400a986 */ /* 0x0001e8000c101124 */
[----:B0-----:R-:W4:Y:S01]  /*d960*/  LDL.LU R6, [R1+0x54] ;  /* 0x0000540001067983 */ /* 0x001f220000300800 */
[C---:B------:R-:W-:Y:S02]  /*d970*/  ISETP.GE.AND P3, PT, R7.reuse, 0x29, PT ;  /* 0x000000290700780c */ /* 0x040fe40003f66270 */
[----:B------:R-:W-:Y:S02]  /*d980*/  ISETP.GE.AND P0, PT, R7, 0x2a, PT ;  /* 0x0000002a0700780c */ /* 0x000fe40003f06270 */
[C---:B------:R-:W-:Y:S02]  /*d990*/  ISETP.LT.OR P4, PT, R0.reuse, 0x1, !P3 ;  /* 0x000000010000780c */ /* 0x040fe40005f81670 */
[----:B------:R-:W-:-:S11]  /*d9a0*/  ISETP.LT.OR P5, PT, R0, 0x1, !P0 ;  /* 0x000000010000780c */ /* 0x000fd600047a1670 */
[----:B-----5:R-:W-:-:S05]  /*d9b0*/  @!P4 IMAD R8, R8, R17, RZ ;  /* 0x000000110808c224 */ /* 0x020fca00078e02ff */
[----:B------:R0:W-:Y:S04]  /*d9c0*/  @!P4 STG.E.U8 desc[UR36][R2.64+0x28], R8 ;  /* 0x000028080200c986 */ /* 0x0001e8000c101124 */
[----:B0-----:R-:W5:Y:S01]  /*d9d0*/  LDL.LU R8, [R1+0x60] ;  /* 0x0000600001087983 */ /* 0x001f620000300800 */
[----:B----4-:R-:W-:-:S05]  /*d9e0*/  @!P5 IMAD R6, R6, R17, RZ ;  /* 0x000000110606d224 */ /* 0x010fca00078e02ff */
[----:B------:R0:W-:Y:S04]  /*d9f0*/  @!P5 STG.E.U8 desc[UR36][R2.64+0x29], R6 ;  /* 0x000029060200d986 */ /* 0x0001e8000c101124 */
[----:B0-----:R-:W4:Y:S01]  /*da00*/  LDL.LU R6, [R1+0x58] ;  /* 0x0000580001067983 */ /* 0x001f220000300800 */
[C---:B------:R-:W-:Y:S02]  /*da10*/  ISETP.LT.OR P1, PT, R0.reuse, 0x9, !P3 ;  /* 0x000000090000780c */ /* 0x040fe40005f21670 */
[C---:B------:R-:W-:Y:S02]  /*da20*/  ISETP.GE.AND P3, PT, R7.reuse, 0x31, PT ;  /* 0x000000310700780c */ /* 0x040fe40003f66270 */
[----:B------:R-:W-:Y:S02]  /*da30*/  ISETP.GE.AND P2, PT, R7, 0x32, PT ;  /* 0x000000320700780c */ /* 0x000fe40003f46270 */
[----:B------:R-:W-:-:S07]  /*da40*/  ISETP.LT.OR P0, PT, R0, 0x9, !P0 ;  /* 0x000000090000780c */ /* 0x000fce0004701670 */
        /* <DEDUP_REMOVED lines=33> */
[----:B------:R-:W-:-:S11]  /*dc60*/  ISETP.LT.OR P0, PT, R0, 0x9, !P0 ;  /* 0x000000090000780c */ /* 0x000fd60004701670 */
[----:B----4-:R-:W-:-:S05]  /*dc70*/  @!P1 IMAD R6, R6, R17, RZ ;  /* 0x0000001106069224 */ /* 0x010fca00078e02ff */
[----:B------:R0:W-:Y:S04]  /*dc80*/  @!P1 STG.E.U8 desc[UR36][R4.64+0x38], R6 ;  /* 0x0000380604009986 */ /* 0x0001e8000c101124 */
[----:B0-----:R-:W4:Y:S01]  /*dc90*/  LDL.LU R6, [R1+0x7c] ;  /* 0x00007c0001067983 */ /* 0x001f220000300800 */
[C---:B------:R-:W-:Y:S02]  /*dca0*/  ISETP.GE.AND P3, PT, R7.reuse, 0x41, PT ;  /* 0x000000410700780c */ /* 0x040fe40003f66270 */
[----:B------:R-:W-:Y:S02]  /*dcb0*/  ISETP.GE.AND P2, PT, R7, 0x42, PT ;  /* 0x000000420700780c */ /* 0x000fe40003f46270 */
[C---:B------:R-:W-:Y:S02]  /*dcc0*/  ISETP.LT.OR P4, PT, R0.reuse, 0x1, !P3 ;  /* 0x000000010000780c */ /* 0x040fe40005f81670 */
[----:B------:R-:W-:-:S02]  /*dcd0*/  ISETP.LT.OR P5, PT, R0, 0x1, !P2 ;  /* 0x000000010000780c */ /* 0x000fc400057a1670 */
[C---:B------:R-:W-:Y:S02]  /*dce0*/  ISETP.LT.OR P1, PT, R0.reuse, 0x9, !P3 ;  /* 0x000000090000780c */ /* 0x040fe40005f21670 */
[----:B------:R-:W-:Y:S02]  /*dcf0*/  ISETP.GE.AND P3, PT, R7, 0x49, PT ;  /* 0x000000490700780c */ /* 0x000fe40003f66270 */
[----:B------:R-:W-:-:S05]  /*dd00*/  ISETP.LT.OR P2, PT, R0, 0x9, !P2 ;  /* 0x000000090000780c */ /* 0x000fca0005741670 */
[-C--:B-----5:R-:W-:Y:S02]  /*dd10*/  @!P4 IMAD R8, R8, R17.reuse, RZ ;  /* 0x000000110808c224 */ /* 0x0a0fe400078e02ff */
[-C--:B---3--:R-:W-:Y:S02]  /*dd20*/  @!P5 IMAD R9, R9, R17.reuse, RZ ;  /* 0x000000110909d224 */ /* 0x088fe400078e02ff */
[----:B----4-:R-:W-:-:S05]  /*dd30*/  @!P0 IMAD R6, R6, R17, RZ ;  /* 0x0000001106068224 */ /* 0x010fca00078e02ff */
[----:B------:R0:W-:Y:S04]  /*dd40*/  @!P0 STG.E.U8 desc[UR36][R4.64+0x39], R6 ;  /* 0x0000390604008986 */ /* 0x0001e8000c101124 */
[----:B0-----:R-:W3:Y:S01]  /*dd50*/  LDL.LU R6, [R1+0x98] ;  /* 0x0000980001067983 */ /* 0x001ee20000300800 */
[----:B------:R-:W-:-:S03]  /*dd60*/  ISETP.GE.AND P0, PT, R7, 0x4a, PT ;  /* 0x0000004a0700780c */ /* 0x000fc60003f06270 */
[----:B------:R-:W-:Y:S01]  /*dd70*/  @!P4 STG.E.U8 desc[UR36][R2.64+0x40], R8 ;  /* 0x000040080200c986 */ /* 0x000fe2000c101124 */
[----:B------:R-:W-:-:S03]  /*dd80*/  ISETP.LT.OR P4, PT, R0, 0x1, !P3 ;  /* 0x000000010000780c */ /* 0x000fc60005f81670 */
[----:B------:R-:W-:Y:S01]  /*dd90*/  @!P5 STG.E.U8 desc[UR36][R2.64+0x41], R9 ;  /* 0x000041090200d986 */ /* 0x000fe2000c101124 */
[----:B------:R-:W-:Y:S01]  /*dda0*/  ISETP.LT.OR P5, PT, R0, 0x1, !P0 ;  /* 0x000000010000780c */ /* 0x000fe200047a1670 */
[-C--:B------:R-:W-:Y:S02]  /*ddb0*/  @!P1 IMAD R11, R11, R17.reuse, RZ ;  /* 0x000000110b0b9224 */ /* 0x080fe400078e02ff */
[----:B------:R-:W-:-:S03]  /*ddc0*/  @!P2 IMAD R13, R13, R17, RZ ;  /* 0x000000110d0da224 */ /* 0x000fc600078e02ff */
[----:B------:R0:W-:Y:S01]  /*ddd0*/  @!P1 STG.E.U8 desc[UR36][R4.64+0x40], R11 ;  /* 0x0000400b04009986 */ /* 0x0001e2000c101124 */
[C---:B------:R-:W-:Y:S02]  /*dde0*/  ISETP.LT.OR P1, PT, R0.reuse, 0x9, !P3 ;  /* 0x000000090000780c */ /* 0x040fe40005f21670 */
[-C--:B------:R-:W-:Y:S01]  /*ddf0*/  @!P4 IMAD R15, R15, R17.reuse, RZ ;  /* 0x000000110f0fc224 */ /* 0x080fe200078e02ff */
[----:B------:R1:W-:Y:S01]  /*de00*/  @!P2 STG.E.U8 desc[UR36][R4.64+0x41], R13 ;  /* 0x0000410d0400a986 */ /* 0x0003e2000c101124 */
[----:B------:R-:W-:Y:S02]  /*de10*/  ISETP.GE.AND P3, PT, R7, 0x51, PT ;  /* 0x000000510700780c */ /* 0x000fe40003f66270 */
[----:B------:R-:W-:Y:S01]  /*de20*/  @!P5 IMAD R21, R21, R17, RZ ;  /* 0x000000111515d224 */ /* 0x000fe200078e02ff */
[----:B------:R-:W-:Y:S02]  /*de30*/  ISETP.GE.AND P2, PT, R7, 0x52, PT ;  /* 0x000000520700780c */ /* 0x000fe40003f46270 */
[C---:B------:R-:W-:Y:S01]  /*de40*/  ISETP.LT.OR P0, PT, R0.reuse, 0x9, !P0 ;  /* 0x000000090000780c */ /* 0x040fe20004701670 */
[----:B------:R4:W-:Y:S01]  /*de50*/  @!P4 STG.E.U8 desc[UR36][R2.64+0x48], R15 ;  /* 0x0000480f0200c986 */ /* 0x0009e2000c101124 */
[----:B------:R-:W-:-:S03]  /*de60*/  ISETP.LT.OR P4, PT, R0, 0x1, !P3 ;  /* 0x000000010000780c */ /* 0x000fc60005f81670 */
[----:B------:R-:W-:Y:S01]  /*de70*/  @!P5 STG.E.U8 desc[UR36][R2.64+0x49], R21 ;  /* 0x000049150200d986 */ /* 0x000fe2000c101124 */
[----:B------:R-:W-:-:S07]  /*de80*/  ISETP.LT.OR P5, PT, R0, 0x1, !P2 ;  /* 0x000000010000780c */ /* 0x000fce00057a1670 */
[-C--:B0-----:R-:W-:Y:S02]  /*de90*/  @!P0 IMAD R11, R235, R17.reuse, RZ ;  /* 0x00000011eb0b8224 */ /* 0x081fe400078e02ff */
[-C--:B-1----:R-:W-:Y:S01]  /*dea0*/  @!P4 IMAD R13, R234, R17.reuse, RZ ;  /* 0x00000011ea0dc224 */ /* 0x082fe200078e02ff */
[----:B------:R-:W-:Y:S02]  /*deb0*/  ISETP.LT.OR P2, PT, R0, 0x9, !P2 ;  /* 0x000000090000780c */ /* 0x000fe40005741670 */
[----:B------:R-:W-:Y:S01]  /*dec0*/  @!P0 STG.E.U8 desc[UR36][R4.64+0x49], R11 ;  /* 0x0000490b04008986 */ /* 0x000fe2000c101124 */
[----:B------:R-:W-:Y:S01]  /*ded0*/  @!P5 IMAD R23, R23, R17, RZ ;  /* 0x000000111717d224 */ /* 0x000fe200078e02ff */
[----:B------:R-:W-:-:S09]  /*dee0*/  ISETP.GE.AND P0, PT, R7, 0x5a, PT ;  /* 0x0000005a0700780c */ /* 0x000fd20003f06270 */
[-C--:B----4-:R-:W-:Y:S02]  /*def0*/  @!P2 IMAD R15, R232, R17.reuse, RZ ;  /* 0x00000011e80fa224 */ /* 0x090fe400078e02ff */
[----:B---3--:R-:W-:-:S05]  /*df00*/  @!P1 IMAD R9, R6, R17, RZ ;  /* 0x0000001106099224 */ /* 0x008fca00078e02ff */
[----:B------:R0:W-:Y:S01]  /*df10*/  @!P1 STG.E.U8 desc[UR36][R4.64+0x48], R9 ;  /* 0x0000480904009986 */ /* 0x0001e2000c101124 */
[C---:B------:R-:W-:Y:S02]  /*df20*/  ISETP.LT.OR P1, PT, R0.reuse, 0x9, !P3 ;  /* 0x000000090000780c */ /* 0x040fe40005f21670 */
[----:B------:R-:W-:Y:S01]  /*df30*/  ISETP.GE.AND P3, PT, R7, 0x59, PT ;  /* 0x000000590700780c */ /* 0x000fe20003f66270 */
[----:B------:R-:W-:Y:S03]  /*df40*/  @!P4 STG.E.U8 desc[UR36][R2.64+0x50], R13 ;  /* 0x0000500d0200c986 */ /* 0x000fe6000c101124 */
[C---:B------:R-:W-:Y:S01]  /*df50*/  ISETP.LT.OR P4, PT, R0.reuse, 0x1, !P3 ;  /* 0x000000010000780c */ /* 0x040fe20005f81670 */
[----:B------:R-:W-:Y:S01]  /*df60*/  @!P5 STG.E.U8 desc[UR36][R2.64+0x51], R23 ;  /* 0x000051170200d986 */ /* 0x000fe2000c101124 */
[----:B------:R-:W-:-:S05]  /*df70*/  ISETP.LT.OR P5, PT, R0, 0x1, !P0 ;  /* 0x000000010000780c */ /* 0x000fca00047a1670 */
[----:B0-----:R-:W-:Y:S01]  /*df80*/  @!P1 IMAD R9, R233, R17, RZ ;  /* 0x00000011e9099224 */ /* 0x001fe200078e02ff */
[----:B------:R-:W-:Y:S01]  /*df90*/  @!P2 STG.E.U8 desc[UR36][R4.64+0x51], R15 ;  /* 0x0000510f0400a986 */ /* 0x000fe2000c101124 */
[----:B------:R-:W-:-:S03]  /*dfa0*/  ISETP.GE.AND P2, PT, R7, 0x62, PT ;  /* 0x000000620700780c */ /* 0x000fc60003f46270 */
[----:B------:R0:W-:Y:S01]  /*dfb0*/  @!P1 STG.E.U8 desc[UR36][R4.64+0x50], R9 ;  /* 0x0000500904009986 */ /* 0x0001e2000c101124 */
[-C--:B------:R-:W-:Y:S01]  /*dfc0*/  @!P4 IMAD R11, R231, R17.reuse, RZ ;  /* 0x00000011e70bc224 */ /* 0x080fe200078e02ff */
[----:B------:R-:W-:Y:S01]  /*dfd0*/  ISETP.LT.OR P1, PT, R0, 0x9, !P3 ;  /* 0x000000090000780c */ /* 0x000fe20005f21670 */
[----:B------:R-:W-:Y:S01]  /*dfe0*/  @!P5 IMAD R21, R230, R17, RZ ;  /* 0x00000011e615d224 */ /* 0x000fe200078e02ff */
[----:B------:R-:W-:Y:S02]  /*dff0*/  ISETP.GE.AND P3, PT, R7, 0x61, PT ;  /* 0x000000610700780c */ /* 0x000fe40003f66270 */
[C---:B------:R-:W-:Y:S01]  /*e000*/  ISETP.LT.OR P0, PT, R0.reuse, 0x9, !P0 ;  /* 0x000000090000780c */ /* 0x040fe20004701670 */
[----:B------:R-:W-:Y:S01]  /*e010*/  @!P4 STG.E.U8 desc[UR36][R2.64+0x58], R11 ;  /* 0x0000580b0200c986 */ /* 0x000fe2000c101124 */
[----:B------:R-:W-:-:S03]  /*e020*/  ISETP.LT.OR P4, PT, R0, 0x1, !P3 ;  /* 0x000000010000780c */ /* 0x000fc60005f81670 */
[----:B------:R-:W-:Y:S01]  /*e030*/  @!P5 STG.E.U8 desc[UR36][R2.64+0x59], R21 ;  /* 0x000059150200d986 */ /* 0x000fe2000c101124 */
[----:B------:R-:W-:-:S03]  /*e040*/  ISETP.LT.OR P5, PT, R0, 0x1, !P2 ;  /* 0x000000010000780c */ /* 0x000fc600057a1670 */
[----:B0-----:R-:W-:-:S04]  /*e050*/  @!P1 IMAD R9, R229, R17, RZ ;  /* 0x00000011e5099224 */ /* 0x001fc800078e02ff */
[-C--:B------:R-:W-:Y:S01]  /*e060*/  @!P0 IMAD R13, R228, R17.reuse, RZ ;  /* 0x00000011e40d8224 */ /* 0x080fe200078e02ff */
[----:B------:R0:W-:Y:S01]  /*e070*/  @!P1 STG.E.U8 desc[UR36][R4.64+0x58], R9 ;  /* 0x0000580904009986 */ /* 0x0001e2000c101124 */
[-C--:B------:R-:W-:Y:S01]  /*e080*/  @!P4 IMAD R15, R227, R17.reuse, RZ ;  /* 0x00000011e30fc224 */ /* 0x080fe200078e02ff */
[----:B------:R-:W-:Y:S02]  /*e090*/  ISETP.LT.OR P1, PT, R0, 0x9, !P3 ;  /* 0x000000090000780c */ /* 0x000fe40005f21670 */
[----:B------:R1:W-:Y:S01]  /*e0a0*/  @!P0 STG.E.U8 desc[UR36][R4.64+0x59], R13 ;  /* 0x0000590d04008986 */ /* 0x0003e2000c101124 */
[----:B------:R-:W-:Y:S01]  /*e0b0*/  @!P5 IMAD R23, R226, R17, RZ ;  /* 0x00000011e217d224 */ /* 0x000fe200078e02ff */
[C---:B------:R-:W-:Y:S02]  /*e0c0*/  ISETP.GE.AND P3, PT, R7.reuse, 0x69, PT ;  /* 0x000000690700780c */ /* 0x040fe40003f66270 */
[C---:B------:R-:W-:Y:S02]  /*e0d0*/  ISETP.LT.OR P2, PT, R0.reuse, 0x9, !P2 ;  /* 0x000000090000780c */ /* 0x040fe40005741670 */
[----:B------:R-:W-:Y:S01]  /*e0e0*/  ISETP.GE.AND P0, PT, R7, 0x6a, PT ;  /* 0x0000006a0700780c */ /* 0x000fe20003f06270 */
[----:B------:R-:W-:Y:S01]  /*e0f0*/  @!P4 STG.E.U8 desc[UR36][R2.64+0x60], R15 ;  /* 0x0000600f0200c986 */ /* 0x000fe2000c101124 */
[----:B------:R-:W-:-:S03]  /*e100*/  ISETP.LT.OR P4, PT, R0, 0x1, !P3 ;  /* 0x000000010000780c */ /* 0x000fc60005f81670 */
[----:B------:R-:W-:Y:S01]  /*e110*/  @!P5 STG.E.U8 desc[UR36][R2.64+0x61], R23 ;  /* 0x000061170200d986 */ /* 0x000fe2000c101124 */
[----:B------:R-:W-:Y:S01]  /*e120*/  ISETP.LT.OR P5, PT, R0, 0x1, !P0 ;  /* 0x000000010000780c */ /* 0x000fe200047a1670 */
[----:B0-----:R-:W-:-:S04]  /*e130*/  @!P1 IMAD R9, R225, R17, RZ ;  /* 0x00000011e1099224 */ /* 0x001fc800078e02ff */
[-C--:B------:R-:W-:Y:S01]  /*e140*/  @!P2 IMAD R11, R224, R17.reuse, RZ ;  /* 0x00000011e00ba224 */ /* 0x080fe200078e02ff */
[----:B------:R0:W-:Y:S01]  /*e150*/  @!P1 STG.E.U8 desc[UR36][R4.64+0x60], R9 ;  /* 0x0000600904009986 */ /* 0x0001e2000c101124 */
[----:B------:R-:W-:Y:S02]  /*e160*/  ISETP.LT.OR P1, PT, R0, 0x9, !P3 ;  /* 0x000000090000780c */ /* 0x000fe40005f21670 */
[-C--:B-1----:R-:W-:Y:S01]  /*e170*/  @!P4 IMAD R13, R223, R17.reuse, RZ ;  /* 0x00000011df0dc224 */ /* 0x082fe200078e02ff */
[----:B------:R1:W-:Y:S01]  /*e180*/  @!P2 STG.E.U8 desc[UR36][R4.64+0x61], R11 ;  /* 0x0000610b0400a986 */ /* 0x0003e2000c101124 */
[C---:B------:R-:W-:Y:S02]  /*e190*/  ISETP.GE.AND P3, PT, R7.reuse, 0x71, PT ;  /* 0x000000710700780c */ /* 0x040fe40003f66270 */
[----:B------:R-:W-:Y:S01]  /*e1a0*/  @!P5 IMAD R21, R222, R17, RZ ;  /* 0x00000011de15d224 */ /* 0x000fe200078e02ff */
[----:B------:R-:W-:Y:S02]  /*e1b0*/  ISETP.GE.AND P2, PT, R7, 0x72, PT ;  /* 0x000000720700780c */ /* 0x000fe40003f46270 */
[C---:B------:R-:W-:Y:S01]  /*e1c0*/  ISETP.LT.OR P0, PT, R0.reuse, 0x9, !P0 ;  /* 0x000000090000780c */ /* 0x040fe20004701670 */
[----:B------:R-:W-:Y:S01]  /*e1d0*/  @!P4 STG.E.U8 desc[UR36][R2.64+0x68], R13 ;  /* 0x0000680d0200c986 */ /* 0x000fe2000c101124 */
[----:B------:R-:W-:-:S03]  /*e1e0*/  ISETP.LT.OR P4, PT, R0, 0x1, !P3 ;  /* 0x000000010000780c */ /* 0x000fc60005f81670 */
[----:B------:R-:W-:Y:S01]  /*e1f0*/  @!P5 STG.E.U8 desc[UR36][R2.64+0x69], R21 ;  /* 0x000069150200d986 */ /* 0x000fe2000c101124 */
[----:B------:R-:W-:Y:S01]  /*e200*/  ISETP.LT.OR P5, PT, R0, 0x1, !P2 ;  /* 0x000000010000780c */ /* 0x000fe200057a1670 */
[----:B0-----:R-:W-:-:S06]  /*e210*/  @!P1 IMAD R9, R221, R17, RZ ;  /* 0x00000011dd099224 */ /* 0x001fcc00078e02ff */
[-C--:B-1----:R-:W-:Y:S01]  /*e220*/  @!P0 IMAD R11, R220, R17.reuse, RZ ;  /* 0x00000011dc0b8224 */ /* 0x082fe200078e02ff */
        /* <DEDUP_REMOVED lines=218> */
[----:B------:R1:W-:Y:S01]  /*efd0*/  @!P4 STG.E.U8 desc[UR36][R2.64+0xe8], R13 ;  /* 0x0000e80d0200c986 */ /* 0x0003e2000c101124 */
[----:B------:R-:W-:-:S03]  /*efe0*/  ISETP.LT.OR P4, PT, R0, 0x1, !P3 ;  /* 0x000000010000780c */ /* 0x000fc60005f81670 */
[----:B------:R-:W-:Y:S01]  /*eff0*/  @!P5 STG.E.U8 desc[UR36][R2.64+0xe9], R21 ;  /* 0x0000e9150200d986 */ /* 0x000fe2000c101124 */
[C---:B------:R-:W-:Y:S01]  /*f000*/  ISETP.LT.OR P5, PT, R0.reuse, 0x1, !P2 ;  /* 0x000000010000780c */ /* 0x040fe200057a1670 */
[----:B0-----:R-:W-:Y:S01]  /*f010*/  @!P1 IMAD R9, R157, R17, RZ ;  /* 0x000000119d099224 */ /* 0x001fe200078e02ff */
[----:B------:R-:W-:-:S05]  /*f020*/  ISETP.LT.OR P2, PT, R0, 0x9, !P2 ;  /* 0x000000090000780c */ /* 0x000fca0005741670 */
[-C--:B--2---:R-:W-:Y:S01]  /*f030*/  @!P0 IMAD R11, R156, R17.reuse, RZ ;  /* 0x000000119c0b8224 */ /* 0x084fe200078e02ff */
[----:B------:R0:W-:Y:S01]  /*f040*/  @!P1 STG.E.U8 desc[UR36][R4.64+0xe8], R9 ;  /* 0x0000e80904009986 */ /* 0x0001e2000c101124 */
[-C--:B------:R-:W-:Y:S01]  /*f050*/  @!P4 IMAD R15, R155, R17.reuse, RZ ;  /* 0x000000119b0fc224 */ /* 0x080fe200078e02ff */
[C---:B------:R-:W-:Y:S02]  /*f060*/  ISETP.LT.OR P1, PT, R0.reuse, 0x9, !P3 ;  /* 0x000000090000780c */ /* 0x040fe40005f21670 */
[----:B------:R2:W-:Y:S01]  /*f070*/  @!P0 STG.E.U8 desc[UR36][R4.64+0xe9], R11 ;  /* 0x0000e90b04008986 */ /* 0x0005e2000c101124 */
[----:B------:R-:W-:Y:S01]  /*f080*/  @!P5 IMAD R23, R153, R17, RZ ;  /* 0x000000119917d224 */ /* 0x000fe200078e02ff */
[C---:B------:R-:W-:Y:S02]  /*f090*/  ISETP.GE.AND P3, PT, R7.reuse, 0xf9, PT ;  /* 0x000000f90700780c */ /* 0x040fe40003f66270 */
[----:B------:R-:W-:Y:S01]  /*f0a0*/  ISETP.GE.AND P0, PT, R7, 0xfa, PT ;  /* 0x000000fa0700780c */ /* 0x000fe20003f06270 */
[----:B------:R-:W-:Y:S01]  /*f0b0*/  @!P4 STG.E.U8 desc[UR36][R2.64+0xf0], R15 ;  /* 0x0000f00f0200c986 */ /* 0x000fe2000c101124 */
[----:B------:R-:W-:-:S03]  /*f0c0*/  ISETP.LT.OR P4, PT, R0, 0x1, !P3 ;  /* 0x000000010000780c */ /* 0x000fc60005f81670 */
[----:B------:R-:W-:Y:S01]  /*f0d0*/  @!P5 STG.E.U8 desc[UR36][R2.64+0xf1], R23 ;  /* 0x0000f1170200d986 */ /* 0x000fe2000c101124 */
[----:B------:R-:W-:Y:S01]  /*f0e0*/  ISETP.LT.OR P5, PT, R0, 0x1, !P0 ;  /* 0x000000010000780c */ /* 0x000fe200047a1670 */
[-C--:B-1----:R-:W-:Y:S02]  /*f0f0*/  @!P2 IMAD R13, R22, R17.reuse, RZ ;  /* 0x00000011160da224 */ /* 0x082fe400078e02ff */
[----:B0-----:R-:W-:-:S03]  /*f100*/  @!P1 IMAD R9, R152, R17, RZ ;  /* 0x0000001198099224 */ /* 0x001fc600078e02ff */
[----:B------:R-:W-:Y:S01]  /*f110*/  @!P2 STG.E.U8 desc[UR36][R4.64+0xf1], R13 ;  /* 0x0000f10d0400a986 */ /* 0x000fe2000c101124 */
[----:B------:R-:W-:Y:S02]  /*f120*/  ISETP.LT.OR P2, PT, R0, 0x9, !P3 ;  /* 0x000000090000780c */ /* 0x000fe40005f41670 */
[-C--:B--2---:R-:W-:Y:S01]  /*f130*/  @!P4 IMAD R11, R20, R17.reuse, RZ ;  /* 0x00000011140bc224 */ /* 0x084fe200078e02ff */
[----:B------:R0:W-:Y:S01]  /*f140*/  @!P1 STG.E.U8 desc[UR36][R4.64+0xf0], R9 ;  /* 0x0000f00904009986 */ /* 0x0001e2000c101124 */
[C---:B------:R-:W-:Y:S02]  /*f150*/  ISETP.GE.AND P3, PT, R7.reuse, 0x101, PT ;  /* 0x000001010700780c */ /* 0x040fe40003f66270 */
[----:B------:R-:W-:Y:S01]  /*f160*/  @!P5 IMAD R21, R14, R17, RZ ;  /* 0x000000110e15d224 */ /* 0x000fe200078e02ff */
        /* <DEDUP_REMOVED lines=10> */
[-C--:B------:R-:W-:Y:S01]  /*f210*/  @!P4 IMAD R15, R24, R17.reuse, RZ ;  /* 0x00000011180fc224 */ /* 0x080fe200078e02ff */
[----:B------:R-:W-:Y:S01]  /*f220*/  @!P0 STG.E.U8 desc[UR36][R4.64+0xf9], R13 ;  /* 0x0000f90d04008986 */ /* 0x000fe2000c101124 */
[----:B------:R-:W-:Y:S02]  /*f230*/  ISETP.GE.AND P3, PT, R7, 0x109, PT ;  /* 0x000001090700780c */ /* 0x000fe40003f66270 */
        /* <DEDUP_REMOVED lines=35> */
[----:B------:R-:W-:-:S04]  /*f470*/  @!P1 IMAD R35, R35, R17, RZ ;  /* 0x0000001123239224 */ /* 0x000fc800078e02ff */
[-C--:B0-----:R-:W-:Y:S01]  /*f480*/  @!P3 IMAD R9, R34, R17.reuse, RZ ;  /* 0x000000112209b224 */ /* 0x081fe200078e02ff */
[----:B------:R-:W-:Y:S01]  /*f490*/  @!P1 STG.E.U8 desc[UR36][R4.64+0x111], R35 ;  /* 0x0001112304009986 */ /* 0x000fe2000c101124 */
[----:B------:R-:W-:Y:S02]  /*f4a0*/  ISETP.GE.AND P1, PT, R7, 0x121, PT ;  /* 0x000001210700780c */ /* 0x000fe40003f26270 */
[-C--:B------:R-:W-:Y:S01]  /*f4b0*/  @!P4 IMAD R37, R37, R17.reuse, RZ ;  /* 0x000000112525c224 */ /* 0x080fe200078e02ff */
[----:B------:R0:W-:Y:S01]  /*f4c0*/  @!P3 STG.E.U8 desc[UR36][R4.64+0x110], R9 ;  /* 0x000110090400b986 */ /* 0x0001e2000c101124 */
[----:B------:R-:W-:Y:S02]  /*f4d0*/  ISETP.LT.OR P0, PT, R0, 0x9, !P0 ;  /* 0x000000090000780c */ /* 0x000fe40004701670 */
[----:B------:R-:W-:Y:S01]  /*f4e0*/  @!P5 IMAD R11, R36, R17, RZ ;  /* 0x00000011240bd224 */ /* 0x000fe200078e02ff */
[C---:B------:R-:W-:Y:S02]  /*f4f0*/  ISETP.LT.OR P2, PT, R0.reuse, 0x9, !P2 ;  /* 0x000000090000780c */ /* 0x040fe40005741670 */
[----:B------:R-:W-:Y:S01]  /*f500*/  ISETP.GE.AND P3, PT, R7, 0x122, PT ;  /* 0x000001220700780c */ /* 0x000fe20003f66270 */
[----:B------:R-:W-:Y:S01]  /*f510*/  @!P4 STG.E.U8 desc[UR36][R2.64+0x119], R37 ;  /* 0x000119250200c986 */ /* 0x000fe2000c101124 */
[----:B------:R-:W-:-:S03]  /*f520*/  ISETP.LT.OR P4, PT, R0, 0x1, !P1 ;  /* 0x000000010000780c */ /* 0x000fc60004f81670 */
[----:B------:R-:W-:Y:S01]  /*f530*/  @!P5 STG.E.U8 desc[UR36][R2.64+0x118], R11 ;  /* 0x0001180b0200d986 */ /* 0x000fe2000c101124 */
[----:B------:R-:W-:Y:S02]  /*f540*/  ISETP.LT.OR P5, PT, R0, 0x1, !P3 ;  /* 0x000000010000780c */ /* 0x000fe40005fa1670 */
[----:B------:R-:W-:-:S03]  /*f550*/  @!P0 IMAD R39, R39, R17, RZ ;  /* 0x0000001127278224 */ /* 0x000fc600078e02ff */
[-C--:B0-----:R-:W-:Y:S01]  /*f560*/  @!P2 IMAD R9, R38, R17.reuse, RZ ;  /* 0x000000112609a224 */ /* 0x081fe200078e02ff */
[----:B------:R-:W-:Y:S01]  /*f570*/  ISETP.LT.OR P3, PT, R0, 0x9, !P3 ;  /* 0x000000090000780c */ /* 0x000fe20005f61670 */
[----:B------:R-:W-:Y:S02]  /*f580*/  @!P0 STG.E.U8 desc[UR36][R4.64+0x119], R39 ;  /* 0x0001192704008986 */ /* 0x000fe4000c101124 */
[-C--:B------:R-:W-:Y:S01]  /*f590*/  @!P4 IMAD R13, R40, R17.reuse, RZ ;  /* 0x00000011280dc224 */ /* 0x080fe200078e02ff */
[----:B------:R-:W-:Y:S01]  /*f5a0*/  ISETP.GE.AND P0, PT, R7, 0x12a, PT ;  /* 0x0000012a0700780c */ /* 0x000fe20003f06270 */
[----:B------:R0:W-:Y:S02]  /*f5b0*/  @!P2 STG.E.U8 desc[UR36][R4.64+0x118], R9 ;  /* 0x000118090400a986 */ /* 0x0001e4000c101124 */
        /* <DEDUP_REMOVED lines=183> */
[----:B------:R-:W-:Y:S02]  /*10130*/  ISETP.GE.AND P1, PT, R7, 0x192, PT ;  /* 0x000001920700780c */ /* 0x000fe40003f26270 */
[C---:B------:R-:W-:Y:S01]  /*10140*/  ISETP.LT.OR P0, PT, R0.reuse, 0x9, !P0 ;  /* 0x000000090000780c */ /* 0x040fe20004701670 */
[----:B------:R-:W-:Y:S01]  /*10150*/  @!P4 STG.E.U8 desc[UR36][R2.64+0x189], R93 ;  /* 0x0001895d0200c986 */ /* 0x000fe2000c101124 */
[----:B------:R-:W-:-:S03]  /*10160*/  ISETP.LT.OR P4, PT, R0, 0x1, !P3 ;  /* 0x000000010000780c */ /* 0x000fc60005f81670 */
[----:B------:R-:W-:Y:S01]  /*10170*/  @!P5 STG.E.U8 desc[UR36][R2.64+0x188], R11 ;  /* 0x0001880b0200d986 */ /* 0x000fe2000c101124 */
[----:B------:R-:W-:Y:S02]  /*10180*/  ISETP.LT.OR P5, PT, R0, 0x1, !P1 ;  /* 0x000000010000780c */ /* 0x000fe40004fa1670 */
[----:B0-----:R-:W-:-:S05]  /*10190*/  @!P2 IMAD R9, R94, R17, RZ ;  /* 0x000000115e09a224 */ /* 0x001fca00078e02ff */
[-C--:B------:R-:W-:Y:S02]  /*101a0*/  @!P0 IMAD R95, R95, R17.reuse, RZ ;  /* 0x000000115f5f8224 */ /* 0x080fe400078e02ff */
[-C--:B------:R-:W-:Y:S01]  /*101b0*/  @!P4 IMAD R13, R96, R17.reuse, RZ ;  /* 0x00000011600dc224 */ /* 0x080fe200078e02ff */
[----:B------:R0:W-:Y:S01]  /*101c0*/  @!P2 STG.E.U8 desc[UR36][R4.64+0x188], R9 ;  /* 0x000188090400a986 */ /* 0x0001e2000c101124 */
[C---:B------:R-:W-:Y:S02]  /*101d0*/  ISETP.LT.OR P3, PT, R0.reuse, 0x9, !P3 ;  /* 0x000000090000780c */ /* 0x040fe40005f61670 */
[----:B------:R-:W-:Y:S01]  /*101e0*/  @!P5 IMAD R97, R97, R17, RZ ;  /* 0x000000116161d224 */ /* 0x000fe200078e02ff */
[----:B------:R-:W-:Y:S01]  /*101f0*/  @!P0 STG.E.U8 desc[UR36][R4.64+0x189], R95 ;  /* 0x0001895f04008986 */ /* 0x000fe2000c101124 */
[----:B------:R-:W-:Y:S02]  /*10200*/  ISETP.LT.OR P1, PT, R0, 0x9, !P1 ;  /* 0x000000090000780c */ /* 0x000fe40004f21670 */
[----:B------:R-:W-:-:S02]  /*10210*/  ISETP.GE.AND P2, PT, R7, 0x199, PT ;  /* 0x000001990700780c */ /* 0x000fc40003f46270 */
[----:B------:R-:W-:Y:S01]  /*10220*/  ISETP.GE.AND P0, PT, R7, 0x19a, PT ;  /* 0x0000019a0700780c */ /* 0x000fe20003f06270 */
[----:B------:R-:W-:Y:S03]  /*10230*/  @!P4 STG.E.U8 desc[UR36][R2.64+0x190], R13 ;  /* 0x0001900d0200c986 */ /* 0x000fe6000c101124 */
[C---:B------:R-:W-:Y:S01]  /*10240*/  ISETP.LT.OR P4, PT, R0.reuse, 0x1, !P0 ;  /* 0x000000010000780c */ /* 0x040fe20004781670 */
[----:B------:R-:W-:Y:S01]  /*10250*/  @!P5 STG.E.U8 desc[UR36][R2.64+0x191], R97 ;  /* 0x000191610200d986 */ /* 0x000fe2000c101124 */
[----:B------:R-:W-:Y:S01]  /*10260*/  ISETP.LT.OR P5, PT, R0, 0x1, !P2 ;  /* 0x000000010000780c */ /* 0x000fe200057a1670 */
[-C--:B0-----:R-:W-:Y:S02]  /*10270*/  @!P3 IMAD R9, R98, R17.reuse, RZ ;  /* 0x000000116209b224 */ /* 0x081fe400078e02ff */
[----:B------:R-:W-:Y:S01]  /*10280*/  @!P1 IMAD R99, R99, R17, RZ ;  /* 0x0000001163639224 */ /* 0x000fe200078e02ff */
[----:B------:R-:W-:-:S02]  /*10290*/  ISETP.LT.OR P2, PT, R0, 0x9, !P2 ;  /* 0x000000090000780c */ /* 0x000fc40005741670 */
[----:B------:R0:W-:Y:S01]  /*102a0*/  @!P3 STG.E.U8 desc[UR36][R4.64+0x190], R9 ;  /* 0x000190090400b986 */ /* 0x0001e2000c101124 */
[----:B------:R-:W-:Y:S02]  /*102b0*/  ISETP.GE.AND P3, PT, R7, 0x1a2, PT ;  /* 0x000001a20700780c */ /* 0x000fe40003f66270 */
[----:B------:R-:W-:Y:S01]  /*102c0*/  ISETP.LT.OR P0, PT, R0, 0x9, !P0 ;  /* 0x000000090000780c */ /* 0x000fe20004701670 */
[----:B------:R-:W-:Y:S01]  /*102d0*/  @!P1 STG.E.U8 desc[UR36][R4.64+0x191], R99 ;  /* 0x0001916304009986 */ /* 0x000fe2000c101124 */
[-C--:B------:R-:W-:Y:S02]  /*102e0*/  @!P4 IMAD R101, R101, R17.reuse, RZ ;  /* 0x000000116565c224 */ /* 0x080fe400078e02ff */
[----:B------:R-:W-:Y:S01]  /*102f0*/  @!P5 IMAD R11, R100, R17, RZ ;  /* 0x00000011640bd224 */ /* 0x000fe200078e02ff */
[----:B------:R-:W-:Y:S02]  /*10300*/  ISETP.GE.AND P1, PT, R7, 0x1a1, PT ;  /* 0x000001a10700780c */ /* 0x000fe40003f26270 */
[----:B------:R-:W-:Y:S02]  /*10310*/  @!P4 STG.E.U8 desc[UR36][R2.64+0x199], R101 ;  /* 0x000199650200c986 */ /* 0x000fe4000c101124 */
[----:B------:R-:W-:-:S02]  /*10320*/  ISETP.LT.OR P4, PT, R0, 0x1, !P1 ;  /* 0x000000010000780c */ /* 0x000fc40004f81670 */
[----:B------:R-:W-:Y:S01]  /*10330*/  @!P5 STG.E.U8 desc[UR36][R2.64+0x198], R11 ;  /* 0x0001980b0200d986 */ /* 0x000fe2000c101124 */
[----:B------:R-:W-:Y:S01]  /*10340*/  ISETP.LT.OR P5, PT, R0, 0x1, !P3 ;  /* 0x000000010000780c */ /* 0x000fe20005fa1670 */
[-C--:B0-----:R-:W-:Y:S02]  /*10350*/  @!P2 IMAD R9, R102, R17.reuse, RZ ;  /* 0x000000116609a224 */ /* 0x081fe400078e02ff */
[----:B------:R-:W-:Y:S01]  /*10360*/  @!P0 IMAD R103, R103, R17, RZ ;  /* 0x0000001167678224 */ /* 0x000fe200078e02ff */
[C---:B------:R-:W-:Y:S02]  /*10370*/  ISETP.LT.OR P1, PT, R0.reuse, 0x9, !P1 ;  /* 0x000000090000780c */ /* 0x040fe40004f21670 */
[----:B------:R0:W-:Y:S01]  /*10380*/  @!P2 STG.E.U8 desc[UR36][R4.64+0x198], R9 ;  /* 0x000198090400a986 */ /* 0x0001e2000c101124 */
[----:B------:R-:W-:-:S03]  /*10390*/  ISETP.LT.OR P3, PT, R0, 0x9, !P3 ;  /* 0x000000090000780c */ /* 0x000fc60005f61670 */
[-C--:B------:R-:W-:Y:S01]  /*103a0*/  @!P4 IMAD R13, R104, R17.reuse, RZ ;  /* 0x00000011680dc224 */ /* 0x080fe200078e02ff */
[----:B------:R-:W-:Y:S02]  /*103b0*/  @!P0 STG.E.U8 desc[UR36][R4.64+0x199], R103 ;  /* 0x0001996704008986 */ /* 0x000fe4000c101124 */
[-C--:B------:R-:W-:Y:S01]  /*103c0*/  @!P5 IMAD R105, R105, R17.reuse, RZ ;  /* 0x000000116969d224 */ /* 0x080fe200078e02ff */
[C---:B------:R-:W-:Y:S02]  /*103d0*/  ISETP.GE.AND P2, PT, R7.reuse, 0x1a9, PT ;  /* 0x000001a90700780c */ /* 0x040fe40003f46270 */
[----:B------:R-:W-:Y:S01]  /*103e0*/  ISETP.GE.AND P0, PT, R7, 0x1aa, PT ;  /* 0x000001aa0700780c */ /* 0x000fe20003f06270 */
[----:B------:R-:W-:Y:S03]  /*103f0*/  @!P4 STG.E.U8 desc[UR36][R2.64+0x1a0], R13 ;  /* 0x0001a00d0200c986 */ /* 0x000fe6000c101124 */
[C---:B------:R-:W-:Y:S01]  /*10400*/  ISETP.LT.OR P4, PT, R0.reuse, 0x1, !P0 ;  /* 0x000000010000780c */ /* 0x040fe20004781670 */
[----:B------:R-:W-:Y:S01]  /*10410*/  @!P5 STG.E.U8 desc[UR36][R2.64+0x1a1], R105 ;  /* 0x0001a1690200d986 */ /* 0x000fe2000c101124 */
[----:B------:R-:W-:Y:S01]  /*10420*/  ISETP.LT.OR P5, PT, R0, 0x1, !P2 ;  /* 0x000000010000780c */ /* 0x000fe200057a1670 */
[----:B0-----:R-:W-:-:S02]  /*10430*/  @!P1 IMAD R9, R106, R17, RZ ;  /* 0x000000116a099224 */ /* 0x001fc400078e02ff */
[-C--:B------:R-:W-:Y:S01]  /*10440*/  @!P3 IMAD R107, R107, R17.reuse, RZ ;  /* 0x000000116b6bb224 */ /* 0x080fe200078e02ff */
[C---:B------:R-:W-:Y:S02]  /*10450*/  ISETP.LT.OR P2, PT, R0.reuse, 0x9, !P2 ;  /* 0x000000090000780c */ /* 0x040fe40005741670 */
[----:B------:R0:W-:Y:S01]  /*10460*/  @!P1 STG.E.U8 desc[UR36][R4.64+0x1a0], R9 ;  /* 0x0001a00904009986 */ /* 0x0001e2000c101124 */
[----:B------:R-:W-:Y:S02]  /*10470*/  ISETP.GE.AND P1, PT, R7, 0x1b2, PT ;  /* 0x000001b20700780c */ /* 0x000fe40003f26270 */
[----:B------:R-:W-:Y:S01]  /*10480*/  ISETP.LT.OR P0, PT, R0, 0x9, !P0 ;  /* 0x000000090000780c */ /* 0x000fe20004701670 */
[----:B------:R-:W-:Y:S01]  /*10490*/  @!P3 STG.E.U8 desc[UR36][R4.64+0x1a1], R107 ;  /* 0x0001a16b0400b986 */ /* 0x000fe2000c101124 */
[-C--:B------:R-:W-:Y:S02]  /*104a0*/  @!P4 IMAD R109, R109, R17.reuse, RZ ;  /* 0x000000116d6dc224 */ /* 0x080fe400078e02ff */
[----:B------:R-:W-:Y:S01]  /*104b0*/  @!P5 IMAD R11, R108, R17, RZ ;  /* 0x000000116c0bd224 */ /* 0x000fe200078e02ff */
[----:B------:R-:W-:-:S02]  /*104c0*/  ISETP.GE.AND P3, PT, R7, 0x1b1, PT ;  /* 0x000001b10700780c */ /* 0x000fc40003f66270 */
[----:B------:R-:W-:Y:S02]  /*104d0*/  @!P4 STG.E.U8 desc[UR36][R2.64+0x1a9], R109 ;  /* 0x0001a96d0200c986 */ /* 0x000fe4000c101124 */
[C---:B------:R-:W-:Y:S02]  /*104e0*/  ISETP.LT.OR P4, PT, R0.reuse, 0x1, !P3 ;  /* 0x000000010000780c */ /* 0x040fe40005f81670 */
        /* <DEDUP_REMOVED lines=93> */
[----:B------:R-:W-:Y:S01]  /*10ac0*/  @!P5 IMAD R137, R137, R17, RZ ;  /* 0x000000118989d224 */ /* 0x000fe200078e02ff */
[C---:B------:R-:W-:Y:S02]  /*10ad0*/  ISETP.GE.AND P2, PT, R7.reuse, 0x1e9, PT ;  /* 0x000001e90700780c */ /* 0x040fe40003f46270 */
[----:B------:R-:W-:Y:S01]  /*10ae0*/  ISETP.GE.AND P0, PT, R7, 0x1ea, PT ;  /* 0x000001ea0700780c */ /* 0x000fe20003f06270 */
[----:B------:R-:W-:Y:S01]  /*10af0*/  @!P4 STG.E.U8 desc[UR36][R2.64+0x1e0], R13 ;  /* 0x0001e00d0200c986 */ /* 0x000fe2000c101124 */
[----:B------:R-:W-:-:S03]  /*10b00*/  ISETP.LT.OR P4, PT, R0, 0x1, !P2 ;  /* 0x000000010000780c */ /* 0x000fc60005781670 */
[----:B------:R-:W-:Y:S01]  /*10b10*/  @!P5 STG.E.U8 desc[UR36][R2.64+0x1e1], R137 ;  /* 0x0001e1890200d986 */ /* 0x000fe2000c101124 */
[----:B------:R-:W-:Y:S01]  /*10b20*/  ISETP.LT.OR P5, PT, R0, 0x1, !P0 ;  /* 0x000000010000780c */ /* 0x000fe200047a1670 */
[-C--:B0-----:R-:W-:Y:S02]  /*10b30*/  @!P1 IMAD R9, R138, R17.reuse, RZ ;  /* 0x000000118a099224 */ /* 0x081fe400078e02ff */
[-C--:B------:R-:W-:Y:S01]  /*10b40*/  @!P3 IMAD R139, R139, R17.reuse, RZ ;  /* 0x000000118b8bb224 */ /* 0x080fe200078e02ff */
[----:B------:R-:W-:Y:S02]  /*10b50*/  ISETP.LT.OR P2, PT, R0, 0x9, !P2 ;  /* 0x000000090000780c */ /* 0x000fe40005741670 */
[----:B------:R0:W-:Y:S01]  /*10b60*/  @!P1 STG.E.U8 desc[UR36][R4.64+0x1e0], R9 ;  /* 0x0001e00904009986 */ /* 0x0001e2000c101124 */
[C---:B------:R-:W-:Y:S02]  /*10b70*/  ISETP.GE.AND P1, PT, R7.reuse, 0x1f2, PT ;  /* 0x000001f20700780c */ /* 0x040fe40003f26270 */
[----:B------:R-:W-:Y:S01]  /*10b80*/  @!P4 IMAD R11, R140, R17, RZ ;  /* 0x000000118c0bc224 */ /* 0x000fe200078e02ff */
[----:B------:R-:W-:Y:S01]  /*10b90*/  @!P3 STG.E.U8 desc[UR36][R4.64+0x1e1], R139 ;  /* 0x0001e18b0400b986 */ /* 0x000fe2000c101124 */
[----:B------:R-:W-:-:S02]  /*10ba0*/  ISETP.GE.AND P3, PT, R7, 0x1f1, PT ;  /* 0x000001f10700780c */ /* 0x000fc40003f66270 */
[----:B------:R-:W-:Y:S01]  /*10bb0*/  @!P5 IMAD R141, R141, R17, RZ ;  /* 0x000000118d8dd224 */ /* 0x000fe200078e02ff */
[C---:B------:R-:W-:Y:S01]  /*10bc0*/  ISETP.LT.OR P0, PT, R0.reuse, 0x9, !P0 ;  /* 0x000000090000780c */ /* 0x040fe20004701670 */
[----:B------:R-:W-:Y:S01]  /*10bd0*/  @!P4 STG.E.U8 desc[UR36][R2.64+0x1e8], R11 ;  /* 0x0001e80b0200c986 */ /* 0x000fe2000c101124 */
[----:B------:R-:W-:-:S03]  /*10be0*/  ISETP.LT.OR P4, PT, R0, 0x1, !P3 ;  /* 0x000000010000780c */ /* 0x000fc60005f81670 */
[----:B------:R-:W-:Y:S01]  /*10bf0*/  @!P5 STG.E.U8 desc[UR36][R2.64+0x1e9], R141 ;  /* 0x0001e98d0200d986 */ /* 0x000fe2000c101124 */
[----:B------:R-:W-:Y:S01]  /*10c00*/  ISETP.LT.OR P5, PT, R0, 0x1, !P1 ;  /* 0x000000010000780c */ /* 0x000fe20004fa1670 */
[----:B0-----:R-:W-:-:S06]  /*10c10*/  @!P2 IMAD R9, R142, R17, RZ ;  /* 0x000000118e09a224 */ /* 0x001fcc00078e02ff */
[-C--:B------:R-:W-:Y:S01]  /*10c20*/  @!P0 IMAD R143, R143, R17.reuse, RZ ;  /* 0x000000118f8f8224 */ /* 0x080fe200078e02ff */
[----:B------:R0:W-:Y:S01]  /*10c30*/  @!P2 STG.E.U8 desc[UR36][R4.64+0x1e8], R9 ;  /* 0x0001e8090400a986 */ /* 0x0001e2000c101124 */
[-C--:B------:R-:W-:Y:S01]  /*10c40*/  @!P4 IMAD R13, R144, R17.reuse, RZ ;  /* 0x00000011900dc224 */ /* 0x080fe200078e02ff */
[----:B------:R-:W-:Y:S02]  /*10c50*/  ISETP.GE.AND P2, PT, R7, 0x1f9, PT ;  /* 0x000001f90700780c */ /* 0x000fe40003f46270 */
[----:B------:R1:W-:Y:S01]  /*10c60*/  @!P0 STG.E.U8 desc[UR36][R4.64+0x1e9], R143 ;  /* 0x0001e98f04008986 */ /* 0x0003e2000c101124 */
[----:B------:R-:W-:Y:S01]  /*10c70*/  @!P5 IMAD R145, R145, R17, RZ ;  /* 0x000000119191d224 */ /* 0x000fe200078e02ff */
[----:B------:R-:W-:Y:S02]  /*10c80*/  ISETP.GE.AND P0, PT, R7, 0x1fa, PT ;  /* 0x000001fa0700780c */ /* 0x000fe40003f06270 */
[----:B------:R1:W-:Y:S01]  /*10c90*/  @!P4 STG.E.U8 desc[UR36][R2.64+0x1f0], R13 ;  /* 0x0001f00d0200c986 */ /* 0x0003e2000c101124 */
[----:B------:R-:W-:-:S02]  /*10ca0*/  ISETP.LT.OR P3, PT, R0, 0x9, !P3 ;  /* 0x000000090000780c */ /* 0x000fc40005f61670 */
[C---:B------:R-:W-:Y:S01]  /*10cb0*/  ISETP.LT.OR P1, PT, R0.reuse, 0x9, !P1 ;  /* 0x000000090000780c */ /* 0x040fe20004f21670 */
[----:B------:R1:W-:Y:S01]  /*10cc0*/  @!P5 STG.E.U8 desc[UR36][R2.64+0x1f1], R145 ;  /* 0x0001f1910200d986 */ /* 0x0003e2000c101124 */
[C---:B------:R-:W-:Y:S02]  /*10cd0*/  ISETP.LT.OR P5, PT, R0.reuse, 0x1, !P0 ;  /* 0x000000010000780c */ /* 0x040fe400047a1670 */
[C---:B------:R-:W-:Y:S02]  /*10ce0*/  ISETP.LT.OR P4, PT, R0.reuse, 0x1, !P2 ;  /* 0x000000010000780c */ /* 0x040fe40005781670 */
[C---:B------:R-:W-:Y:S02]  /*10cf0*/  ISETP.LT.OR P2, PT, R0.reuse, 0x9, !P2 ;  /* 0x000000090000780c */ /* 0x040fe40005741670 */
[----:B------:R-:W-:-:S03]  /*10d00*/  ISETP.LT.OR P0, PT, R0, 0x9, !P0 ;  /* 0x000000090000780c */ /* 0x000fc60004701670 */
[-C--:B------:R-:W-:Y:S02]  /*10d10*/  @!P3 IMAD R7, R146, R17.reuse, RZ ;  /* 0x000000119207b224 */ /* 0x080fe400078e02ff */
[-C--:B------:R-:W-:Y:S02]  /*10d20*/  @!P1 IMAD R147, R147, R17.reuse, RZ ;  /* 0x0000001193939224 */ /* 0x080fe400078e02ff */
[-C--:B------:R-:W-:Y:S02]  /*10d30*/  @!P5 IMAD R149, R149, R17.reuse, RZ ;  /* 0x000000119595d224 */ /* 0x080fe400078e02ff */
[-C--:B0-----:R-:W-:Y:S02]  /*10d40*/  @!P4 IMAD R9, R148, R17.reuse, RZ ;  /* 0x000000119409c224 */ /* 0x081fe400078e02ff */
[-C--:B------:R-:W-:Y:S02]  /*10d50*/  @!P2 IMAD R11, R150, R17.reuse, RZ ;  /* 0x00000011960ba224 */ /* 0x080fe400078e02ff */
[----:B------:R-:W-:Y:S01]  /*10d60*/  @!P0 IMAD R151, R151, R17, RZ ;  /* 0x0000001197978224 */ /* 0x000fe200078e02ff */
[----:B------:R1:W-:Y:S04]  /*10d70*/  @!P3 STG.E.U8 desc[UR36][R4.64+0x1f0], R7 ;  /* 0x0001f0070400b986 */ /* 0x0003e8000c101124 */
[----:B------:R1:W-:Y:S04]  /*10d80*/  @!P1 STG.E.U8 desc[UR36][R4.64+0x1f1], R147 ;  /* 0x0001f19304009986 */ /* 0x0003e8000c101124 */
[----:B------:R1:W-:Y:S04]  /*10d90*/  @!P5 STG.E.U8 desc[UR36][R2.64+0x1f9], R149 ;  /* 0x0001f9950200d986 */ /* 0x0003e8000c101124 */
[----:B------:R1:W-:Y:S04]  /*10da0*/  @!P4 STG.E.U8 desc[UR36][R2.64+0x1f8], R9 ;  /* 0x0001f8090200c986 */ /* 0x0003e8000c101124 */
[----:B------:R1:W-:Y:S04]  /*10db0*/  @!P2 STG.E.U8 desc[UR36][R4.64+0x1f8], R11 ;  /* 0x0001f80b0400a986 */ /* 0x0003e8000c101124 */
[----:B------:R1:W-:Y:S02]  /*10dc0*/  @!P0 STG.E.U8 desc[UR36][R4.64+0x1f9], R151 ;  /* 0x0001f99704008986 */ /* 0x0003e4000c101124 */
.L_x_543:
[----:B------:R-:W-:Y:S05]  /*10dd0*/  BSYNC B0 ;  /* 0x0000000000007941 */ /* 0x000fea0003800000 */
.L_x_29:
[----:B01----:R-:W4:Y:S04]  /*10de0*/  LDL.LU R3, [R1+0x200] ;  /* 0x0002000001037983 */ /* 0x003f280000300800 */
[----:B------:R-:W4:Y:S01]  /*10df0*/  LDL.LU R2, [R1+0x204] ;  /* 0x0002040001027983 */ /* 0x000f220000300800 */
[----:B------:R-:W-:Y:S01]  /*10e00*/  ULDC UR4, c[0x0][0xc] ;  /* 0x0000030000047ab9 */ /* 0x000fe20000000800 */
[----:B------:R-:W-:Y:S01]  /*10e10*/  ULDC UR5, c[0x0][0x10] ;  /* 0x0000040000057ab9 */ /* 0x000fe20000000800 */
[----:B--23--:R-:W4:Y:S01]  /*10e20*/  LDC R5, c[0x0][0x14] ;  /* 0x00000500ff057b82 */ /* 0x00cf220000000800 */
[----:B------:R-:W-:Y:S01]  /*10e30*/  UIMAD.WIDE.U32 UR4, UR4, UR5, URZ ;  /* 0x00000005040472a5 */ /* 0x000fe2000f8e003f */
[----:B------:R-:W-:Y:S01]  /*10e40*/  PRMT R0, RZ, 0x7610, R0 ;  /* 0x00007610ff007816 */ /* 0x000fe20000000000 */
[----:B------:R-:W-:-:S02]  /*10e50*/  IMAD.MOV.U32 R152, RZ, RZ, -0x1 ;  /* 0xffffffffff987424 */ /* 0x000fc400078e00ff */
[----:B------:R-:W-:Y:S02]  /*10e60*/  IMAD.MOV.U32 R23, RZ, RZ, -0x1 ;  /* 0xffffffffff177424 */ /* 0x000fe400078e00ff */
[----:B----4-:R-:W-:-:S04]  /*10e70*/  IMAD.WIDE.U32 R2, R5, UR4, R2 ;  /* 0x0000000405027c25 */ /* 0x010fc8000f8e0002 */
[----:B------:R-:W-:Y:S01]  /*10e80*/  IMAD R5, R5, UR5, RZ ;  /* 0x0000000505057c24 */ /* 0x000fe2000f8e02ff */
[----:B------:R-:W-:Y:S01]  /*10e90*/  ULDC.64 UR4, c[0x0][0x650] ;  /* 0x0001940000047ab9 */ /* 0x000fe20000000a00 */
[----:B------:R-:W-:Y:S01]  /*10ea0*/  IMAD.MOV.U32 R26, RZ, RZ, R2 ;  /* 0x000000ffff1a7224 */ /* 0x000fe200078e0002 */
[----:B------:R-:W-:Y:S01]  /*10eb0*/  ISETP.GE.U32.AND P0, PT, R2, UR4, PT ;  /* 0x0000000402007c0c */ /* 0x000fe2000bf06070 */
[----:B------:R-:W-:-:S05]  /*10ec0*/  IMAD.IADD R27, R3, 0x1, R5 ;  /* 0x00000001031b7824 */ /* 0x000fca00078e0205 */
[----:B------:R0:W-:Y:S01]  /*10ed0*/  STL [R1+0x200], R27 ;  /* 0x0002001b01007387 */ /* 0x0001e20000100800 */
[----:B------:R-:W-:-:S03]  /*10ee0*/  ISETP.GE.U32.AND.EX P0, PT, R27, UR5, PT, P0 ;  /* 0x000000051b007c0c */ /* 0x000fc6000bf06100 */
[----:B------:R0:W-:Y:S10]  /*10ef0*/  STL [R1+0x204], R26 ;  /* 0x0002041a01007387 */ /* 0x0001f40000100800 */
[----:B0-----:R-:W-:Y:S05]  /*10f00*/  @P0 BRA `(.L_x_544) ;  /* 0x0000000400700947 */ /* 0x001fea0003800000 */
[----:B------:R-:W0:Y:S01]  /*10f10*/  S2R R14, SR_CTAID.X ;  /* 0x00000000000e7919 */ /* 0x000e220000002500 */
[----:B------:R-:W1:Y:S01]  /*10f20*/  LDC.64 R8, c[0x0][0x628] ;  /* 0x00018a00ff087b82 */ /* 0x000e620000000a00 */
[----:B------:R-:W-:Y:S01]  /*10f30*/  ULDC UR4, c[0x0][0x150] ;  /* 0x0000540000047ab9 */ /* 0x000fe20000000800 */
[----:B------:R-:W-:Y:S01]  /*10f40*/  IMAD.MOV.U32 R6, RZ, RZ, R26 ;  /* 0x000000ffff067224 */ /* 0x000fe200078e001a */
[----:B------:R-:W2:Y:S01]  /*10f50*/  S2R R20, SR_CTAID.Y ;  /* 0x0000000000147919 */ /* 0x000ea20000002600 */
[----:B------:R-:W-:-:S04]  /*10f60*/  IMAD.MOV.U32 R7, RZ, RZ, R27 ;  /* 0x000000ffff077224 */ /* 0x000fc800078e001b */
[----:B------:R-:W3:Y:S08]  /*10f70*/  LDC R21, c[0x0][0x144] ;  /* 0x00005100ff157b82 */ /* 0x000ef00000000800 */
[----:B------:R-:W4:Y:S08]  /*10f80*/  LDC R10, c[0x0][0x630] ;  /* 0x00018c00ff0a7b82 */ /* 0x000f300000000800 */
[----:B------:R-:W2:Y:S01]  /*10f90*/  LDC.64 R12, c[0x0][0x620] ;  /* 0x00018800ff0c7b82 */ /* 0x000ea20000000a00 */
[----:B-1----:R-:W-:-:S04]  /*10fa0*/  ISETP.NE.U32.AND P0, PT, R8, RZ, PT ;  /* 0x000000ff0800720c */ /* 0x002fc80003f05070 */
[----:B------:R-:W-:Y:S02]  /*10fb0*/  ISETP.NE.AND.EX P0, PT, R9, RZ, PT, P0 ;  /* 0x000000ff0900720c */ /* 0x000fe40003f05300 */
[----:B0-----:R-:W-:-:S05]  /*10fc0*/  I2FP.F32.U32 R0, R14 ;  /* 0x0000000e00007245 */ /* 0x001fca0000201000 */
[----:B------:R-:W-:-:S04]  /*10fd0*/  FMUL R0, R0, UR4 ;  /* 0x0000000400007c20 */ /* 0x000fc80008400000 */
[----:B------:R0:W1:Y:S02]  /*10fe0*/  F2I.U32.TRUNC.NTZ R15, R0 ;  /* 0x00000000000f7305 */ /* 0x000064000020f000 */
[----:B---34-:R-:W-:Y:S05]  /*10ff0*/  @!P0 BRA `(.L_x_545) ;  /* 0x0000000000288947 */ /* 0x018fea0003800000 */
[----:B0-----:R-:W0:Y:S02]  /*11000*/  LDC R0, c[0x0][0x634] ;  /* 0x00018d00ff007b82 */ /* 0x001e240000000800 */
        /* <DEDUP_REMOVED lines=9> */
.L_x_545:
[-CC-:B------:R-:W-:Y:S01]  /*110a0*/  SHF.R.U64 R23, R6, R10.reuse, R7.reuse ;  /* 0x0000000a06177219 */ /* 0x180fe20000001207 */
[----:B------:R-:W3:Y:S01]  /*110b0*/  LDC.64 R24, c[0x0][0x640] ;  /* 0x00019000ff187b82 */ /* 0x000ee20000000a00 */
[----:B0-----:R-:W-:Y:S01]  /*110c0*/  SHF.R.U32.HI R0, RZ, R10, R7 ;  /* 0x0000000aff007219 */ /* 0x001fe20000011607 */
[----:B------:R-:W-:Y:S01]  /*110d0*/  IMAD.MOV.U32 R2, RZ, RZ, R26 ;  /* 0x000000ffff027224 */ /* 0x000fe200078e001a */
[----:B------:R-:W-:Y:S01]  /*110e0*/  IADD3 R5, P0, RZ, -R23, RZ ;  /* 0x80000017ff057210 */ /* 0x000fe20007f1e0ff */
[----:B-1----:R-:W-:Y:S01]  /*110f0*/  IMAD.MOV R15, RZ, RZ, -R15 ;  /* 0x000000ffff0f7224 */ /* 0x002fe200078e0a0f */
[----:B------:R-:W-:Y:S01]  /*11100*/  ULDC UR4, c[0x0][0x154] ;  /* 0x0000550000047ab9 */ /* 0x000fe20000000800 */
[----:B------:R-:W-:Y:S02]  /*11110*/  IMAD.MOV.U32 R7, RZ, RZ, 0x1 ;  /* 0x00000001ff077424 */ /* 0x000fe400078e00ff */
[----:B------:R-:W0:Y:S01]  /*11120*/  LDC R4, c[0x0][0x618] ;  /* 0x00018600ff047b82 */ /* 0x000e220000000800 */
[----:B------:R-:W-:-:S02]  /*11130*/  IMAD.X R3, RZ, RZ, ~R0, P0 ;  /* 0x000000ffff037224 */ /* 0x000fc400000e0e00 */
[----:B------:R-:W-:Y:S02]  /*11140*/  IMAD R15, R21, R15, R14 ;  /* 0x0000000f150f7224 */ /* 0x000fe400078e020e */
[-C--:B--2---:R-:W-:Y:S02]  /*11150*/  IMAD R0, R3, R12.reuse, RZ ;  /* 0x0000000c03007224 */ /* 0x084fe400078e02ff */
[----:B------:R-:W-:Y:S01]  /*11160*/  IMAD.MOV.U32 R3, RZ, RZ, R27 ;  /* 0x000000ffff037224 */ /* 0x000fe200078e001b */
[----:B------:R-:W1:Y:S01]  /*11170*/  LDC R6, c[0x0][0x608] ;  /* 0x00018200ff067b82 */ /* 0x000e620000000800 */
[----:B------:R-:W-:-:S04]  /*11180*/  IMAD.WIDE.U32 R2, R5, R12, R2 ;  /* 0x0000000c05027225 */ /* 0x000fc800078e0002 */
[----:B------:R-:W-:-:S03]  /*11190*/  IMAD R5, R5, R13, R0 ;  /* 0x0000000d05057224 */ /* 0x000fc600078e0200 */
[----:B------:R-:W2:Y:S01]  /*111a0*/  LDC R22, c[0x0][0x658] ;  /* 0x00019600ff167b82 */ /* 0x000ea20000000800 */
[----:B------:R-:W-:Y:S01]  /*111b0*/  I2FP.F32.U32 R0, R20 ;  /* 0x0000001400007245 */ /* 0x000fe20000201000 */
[----:B------:R-:W-:Y:S01]  /*111c0*/  IMAD.IADD R3, R3, 0x1, R5 ;  /* 0x0000000103037824 */ /* 0x000fe200078e0205 */
[----:B---3--:R-:W-:Y:S01]  /*111d0*/  ISETP.NE.U32.AND P0, PT, R24, RZ, PT ;  /* 0x000000ff1800720c */ /* 0x008fe20003f05070 */
[----:B------:R-:W-:Y:S02]  /*111e0*/  IMAD.MOV.U32 R5, RZ, RZ, -0x1 ;  /* 0xffffffffff057424 */ /* 0x000fe400078e00ff */
[----:B------:R-:W-:Y:S02]  /*111f0*/  FMUL R0, R0, UR4 ;  /* 0x0000000400007c20 */ /* 0x000fe40008400000 */
[----:B------:R-:W3:Y:S01]  /*11200*/  LDC R13, c[0x0][0x148] ;  /* 0x00005200ff0d7b82 */ /* 0x000ee20000000800 */
[----:B0-----:R-:W-:Y:S01]  /*11210*/  SHF.R.U64 R10, R2, R4, R3 ;  /* 0x00000004020a7219 */ /* 0x001fe20000001203 */
[----:B------:R0:W4:Y:S01]  /*11220*/  F2I.U32.TRUNC.NTZ R12, R0 ;  /* 0x00000000000c7305 */ /* 0x000122000020f000 */
[----:B------:R-:W-:-:S02]  /*11230*/  ISETP.NE.AND.EX P0, PT, R25, RZ, PT, P0 ;  /* 0x000000ff1900720c */ /* 0x000fc40003f05300 */
[----:B------:R-:W-:-:S03]  /*11240*/  SHF.R.U32.HI R3, RZ, R4, R3 ;  /* 0x00000004ff037219 */ /* 0x000fc60000011603 */
[----:B------:R-:W0:Y:S01]  /*11250*/  LDC R14, c[0x0][0x600] ;  /* 0x00018000ff0e7b82 */ /* 0x000e220000000800 */
[-CC-:B-1----:R-:W-:Y:S02]  /*11260*/  SHF.R.U64 R8, R10, R6.reuse, R3.reuse ;  /* 0x000000060a087219 */ /* 0x182fe40000001203 */
[----:B------:R-:W-:-:S05]  /*11270*/  SHF.R.U32.HI R3, RZ, R6, R3 ;  /* 0x00000006ff037219 */ /* 0x000fca0000011603 */
[----:B------:R-:W1:Y:S01]  /*11280*/  LDC R26, c[0x0][0x648] ;  /* 0x00019200ff1a7b82 */ /* 0x000e620000000800 */
[-CC-:B--2---:R-:W-:Y:S02]  /*11290*/  SHF.R.U64 R11, R8, R22.reuse, R3.reuse ;  /* 0x00000016080b7219 */ /* 0x184fe40000001203 */
[-C--:B------:R-:W-:Y:S02]  /*112a0*/  SHF.L.U32 R5, R5, R22.reuse, RZ ;  /* 0x0000001605057219 */ /* 0x080fe400000006ff */
[-C--:B------:R-:W-:Y:S01]  /*112b0*/  SHF.R.U32.HI R3, RZ, R22.reuse, R3 ;  /* 0x00000016ff037219 */ /* 0x080fe20000011603 */
[----:B------:R-:W-:Y:S01]  /*112c0*/  IMAD.MOV.U32 R2, RZ, RZ, R11 ;  /* 0x000000ffff027224 */ /* 0x000fe200078e000b */
[----:B------:R-:W-:Y:S01]  /*112d0*/  SHF.L.U32 R154, R7, R22, RZ ;  /* 0x00000016079a7219 */ /* 0x000fe200000006ff */
[----:B------:R-:W2:Y:S01]  /*112e0*/  LDC R27, c[0x0][0x638] ;  /* 0x00018e00ff1b7b82 */ /* 0x000ea20000000800 */
[----:B------:R-:W-:-:S07]  /*112f0*/  LOP3.LUT R21, RZ, R5, RZ, 0x33, !PT ;  /* 0x00000005ff157212 */ /* 0x000fce00078e33ff */
[----:B------:R-:W0:Y:S01]  /*11300*/  LDC R28, c[0x0][0x610] ;  /* 0x00018400ff1c7b82 */ /* 0x000e220000000800 */
[----:B----4-:R-:W-:Y:S05]  /*11310*/  @!P0 BRA `(.L_x_546) ;  /* 0x0000000000288947 */ /* 0x010fea0003800000 */
        /* <DEDUP_REMOVED lines=10> */
.L_x_546:
[----:B------:R-:W4:Y:S01]  /*113c0*/  LDC R4, c[0x0][0x65c] ;  /* 0x00019700ff047b82 */ /* 0x000f220000000800 */
[----:B01----:R-:W-:Y:S01]  /*113d0*/  SHF.R.U64 R0, R2, R26, R3 ;  /* 0x0000001a02007219 */ /* 0x003fe20000001203 */
[----:B------:R-:W-:Y:S01]  /*113e0*/  VIADD R5, R14, 0xffffffff ;  /* 0xffffffff0e057836 */ /* 0x000fe20000000000 */
[----:B------:R-:W-:Y:S01]  /*113f0*/  LOP3.LUT R3, R8, R21, RZ, 0xc0, !PT ;  /* 0x0000001508037212 */ /* 0x000fe200078ec0ff */
[----:B------:R-:W-:Y:S02]  /*11400*/  IMAD.MOV R12, RZ, RZ, -R12 ;  /* 0x000000ffff0c7224 */ /* 0x000fe400078e0a0c */
[----:B------:R-:W-:Y:S02]  /*11410*/  IMAD.MOV R2, RZ, RZ, -R0 ;  /* 0x000000ffff027224 */ /* 0x000fe400078e0a00 */
[----:B------:R-:W-:Y:S01]  /*11420*/  IMAD R154, R154, R0, R3 ;  /* 0x000000009a9a7224 */ /* 0x000fe200078e0203 */
[----:B------:R-:W-:Y:S01]  /*11430*/  LOP3.LUT R3, R10, R5, RZ, 0xc0, !PT ;  /* 0x000000050a037212 */ /* 0x000fe200078ec0ff */
[----:B--2---:R-:W-:-:S02]  /*11440*/  IMAD R0, R2, R27, R11 ;  /* 0x0000001b02007224 */ /* 0x004fc400078e020b */
[----:B------:R-:W-:Y:S02]  /*11450*/  IMAD.MOV.U32 R2, RZ, RZ, 0x1 ;  /* 0x00000001ff027424 */ /* 0x000fe400078e00ff */
[----:B------:R-:W-:-:S03]  /*11460*/  IMAD R3, R0, R14, R3 ;  /* 0x0000000e00037224 */ /* 0x000fc600078e0203 */
[----:B------:R-:W-:Y:S02]  /*11470*/  PRMT R0, R2, 0x7610, R0 ;  /* 0x0000761002007816 */ /* 0x000fe40000000000 */
[----:B----4-:R-:W-:-:S13]  /*11480*/  ISETP.NE.AND P0, PT, R4, 0x1, PT ;  /* 0x000000010400780c */ /* 0x010fda0003f05270 */
[----:B---3--:R-:W-:-:S04]  /*11490*/  @P0 IMAD R15, R13, R12, R20 ;  /* 0x0000000c0d0f0224 */ /* 0x008fc800078e0214 */
[----:B------:R-:W-:-:S05]  /*114a0*/  IMAD R154, R154, R28, R15 ;  /* 0x0000001c9a9a7224 */ /* 0x000fca00078e020f */
[----:B------:R-:W-:Y:S02]  /*114b0*/  SEL R152, R3, R154, !P0 ;  /* 0x0000009a03987207 */ /* 0x000fe40004000000 */
[----:B------:R-:W-:-:S07]  /*114c0*/  SEL R154, R154, R3, !P0 ;  /* 0x000000039a9a7207 */ /* 0x000fce0004000000 */
.L_x_544:
[----:B------:R-:W-:Y:S01]  /*114d0*/  LOP3.LUT P0, RZ, R0, 0xff, RZ, 0xc0, !PT ;  /* 0x000000ff00ff7812 */ /* 0x000fe2000780c0ff */
[----:B------:R-:W-:-:S12]  /*114e0*/  IMAD.MOV.U32 R22, RZ, RZ, R154 ;  /* 0x000000ffff167224 */ /* 0x000fd800078e009a */
[----:B------:R-:W-:Y:S05]  /*114f0*/  @P0 BRA `(.L_x_547) ;  /* 0xfffffef800e80947 */ /* 0x000fea000383ffff */
[----:B------:R-:W-:Y:S05]  /*11500*/  EXIT ;  /* 0x000000000000794d */ /* 0x000fea0003800000 */
.L_x_4:
[----:B0-----:R-:W2:Y:S01]  /*11510*/  LDL R20, [R1+0x204] ;  /* 0x0002040001147983 */ /* 0x001ea20000100800 */
[----:B------:R-:W-:-:S03]  /*11520*/  ULDC.64 UR4, c[0x0][0x650] ;  /* 0x0001940000047ab9 */ /* 0x000fc60000000a00 */
[----:B------:R-:W3:Y:S01]  /*11530*/  LDL R21, [R1+0x200] ;  /* 0x0002000001157983 */ /* 0x000ee20000100800 */
[----:B------:R-:W-:Y:S01]  /*11540*/  PRMT R7, RZ, 0x7610, R7 ;  /* 0x00007610ff077816 */ /* 0x000fe20000000007 */
[----:B------:R-:W-:Y:S02]  /*11550*/  IMAD.MOV.U32 R2, RZ, RZ, -0x1 ;  /* 0xffffffffff027424 */ /* 0x000fe400078e00ff */
[----:B------:R-:W-:Y:S02]  /*11560*/  IMAD.MOV.U32 R3, RZ, RZ, -0x1 ;  /* 0xffffffffff037424 */ /* 0x000fe400078e00ff */
[----:B------:R-:W-:Y:S01]  /*11570*/  IMAD.MOV.U32 R10, RZ, RZ, -0x1 ;  /* 0xffffffffff0a7424 */ /* 0x000fe200078e00ff */
[----:B--2---:R-:W-:-:S04]  /*11580*/  ISETP.GE.U32.AND P0, PT, R20, UR4, PT ;  /* 0x0000000414007c0c */ /* 0x004fc8000bf06070 */
[----:B---3--:R-:W-:-:S13]  /*11590*/  ISETP.GE.U32.AND.EX P0, PT, R21, UR5, PT, P0 ;  /* 0x0000000515007c0c */ /* 0x008fda000bf06100 */
        /* <DEDUP_REMOVED lines=19> */
.L_x_549:
[--C-:B------:R-:W-:Y:S01]  /*116d0*/  SHF.R.U64 R12, R10, R14, R11.reuse ;  /* 0x0000000e0a0c7219 */ /* 0x100fe2000000120b */
[----:B------:R-:W0:Y:S01]  /*116e0*/  LDC R18, c[0x0][0x618] ;  /* 0x00018600ff127b82 */ /* 0x000e220000000800 */
[----:B------:R-:W-:Y:S01]  /*116f0*/  I2FP.F32.U32 R8, R4 ;  /* 0x0000000400087245 */ /* 0x000fe20000201000 */
[----:B------:R-:W-:Y:S01]  /*11700*/  ULDC UR4, c[0x0][0x150] ;  /* 0x0000540000047ab9 */ /* 0x000fe20000000800 */
[----:B------:R-:W-:Y:S01]  /*11710*/  SHF.R.U32.HI R2, RZ, R14, R11 ;  /* 0x0000000eff027219 */ /* 0x000fe2000001160b */
[----:B------:R-:W-:Y:S01]  /*11720*/  IMAD.MOV.U32 R3, RZ, RZ, R21 ;  /* 0x000000ffff037224 */ /* 0x000fe200078e0015 */
[----:B------:R-:W-:Y:S01]  /*11730*/  IADD3 R5, P0, RZ, -R12, RZ ;  /* 0x8000000cff057210 */ /* 0x000fe20007f1e0ff */
[----:B------:R-:W-:Y:S01]  /*11740*/  FMUL R9, R8, UR4 ;  /* 0x0000000408097c20 */ /* 0x000fe20008400000 */
[----:B------:R-:W-:Y:S01]  /*11750*/  ULDC UR4, c[0x0][0x154] ;  /* 0x0000550000047ab9 */ /* 0x000fe20000000800 */
[----:B------:R-:W1:Y:S02]  /*11760*/  LDC.64 R22, c[0x0][0x640] ;  /* 0x00019000ff167b82 */ /* 0x000e640000000a00 */
[----:B------:R-:W-:-:S02]  /*11770*/  IMAD.X R7, RZ, RZ, ~R2, P0 ;  /* 0x000000ffff077224 */ /* 0x000fc400000e0e02 */
[----:B------:R-:W-:Y:S01]  /*11780*/  IMAD.MOV.U32 R2, RZ, RZ, R20 ;  /* 0x000000ffff027224 */ /* 0x000fe200078e0014 */
[----:B------:R-:W2:Y:S01]  /*11790*/  F2I.U32.TRUNC.NTZ R9, R9 ;  /* 0x0000000900097305 */ /* 0x000ea2000020f000 */
[-C--:B------:R-:W-:Y:S02]  /*117a0*/  IMAD R8, R7, R16.reuse, RZ ;  /* 0x0000001007087224 */ /* 0x080fe400078e02ff */
[----:B------:R-:W3:Y:S01]  /*117b0*/  LDC R11, c[0x0][0x144] ;  /* 0x00005100ff0b7b82 */ /* 0x000ee20000000800 */
[----:B------:R-:W-:-:S04]  /*117c0*/  IMAD.WIDE.U32 R2, R5, R16, R2 ;  /* 0x0000001005027225 */ /* 0x000fc800078e0002 */
[----:B------:R-:W-:Y:S02]  /*117d0*/  IMAD R5, R5, R17, R8 ;  /* 0x0000001105057224 */ /* 0x000fe400078e0208 */
[----:B------:R-:W-:Y:S01]  /*117e0*/  IMAD.MOV.U32 R8, RZ, RZ, -0x1 ;  /* 0xffffffffff087424 */ /* 0x000fe200078e00ff */
[----:B------:R-:W4:Y:S01]  /*117f0*/  LDC R14, c[0x0][0x608] ;  /* 0x00018200ff0e7b82 */ /* 0x000f220000000800 */
[----:B------:R-:W-:Y:S01]  /*11800*/  IMAD.IADD R3, R3, 0x1, R5 ;  /* 0x0000000103037824 */ /* 0x000fe200078e0205 */
[----:B------:R-:W-:-:S04]  /*11810*/  I2FP.F32.U32 R5, R6 ;  /* 0x0000000600057245 */ /* 0x000fc80000201000 */
[-C--:B0-----:R-:W-:Y:S01]  /*11820*/  SHF.R.U64 R10, R2, R18.reuse, R3 ;  /* 0x00000012020a7219 */ /* 0x081fe20000001203 */
[----:B--2---:R-:W-:Y:S01]  /*11830*/  IMAD.MOV R2, RZ, RZ, -R9 ;  /* 0x000000ffff027224 */ /* 0x004fe200078e0a09 */
[----:B------:R-:W0:Y:S01]  /*11840*/  LDC R7, c[0x0][0x658] ;  /* 0x00019600ff077b82 */ /* 0x000e220000000800 */
[----:B-1----:R-:W-:Y:S01]  /*11850*/  ISETP.NE.U32.AND P0, PT, R22, RZ, PT ;  /* 0x000000ff1600720c */ /* 0x002fe20003f05070 */
[----:B------:R-:W-:Y:S01]  /*11860*/  FMUL R5, R5, UR4 ;  /* 0x0000000405057c20 */ /* 0x000fe20008400000 */
[----:B------:R-:W-:Y:S02]  /*11870*/  SHF.R.U32.HI R3, RZ, R18, R3 ;  /* 0x00000012ff037219 */ /* 0x000fe40000011603 */
[----:B------:R-:W-:-:S03]  /*11880*/  ISETP.NE.AND.EX P0, PT, R23, RZ, PT, P0 ;  /* 0x000000ff1700720c */ /* 0x000fc60003f05300 */
[----:B------:R-:W1:Y:S01]  /*11890*/  LDC R17, c[0x0][0x148] ;  /* 0x00005200ff117b82 */ /* 0x000e620000000800 */
[----:B---3--:R-:W-:Y:S02]  /*118a0*/  IMAD R21, R11, R2, R4 ;  /* 0x000000020b157224 */ /* 0x008fe400078e0204 */
[----:B------:R-:W-:-:S05]  /*118b0*/  IMAD.MOV.U32 R4, RZ, RZ, 0x1 ;  /* 0x00000001ff047424 */ /* 0x000fca00078e00ff */
[----:B------:R-:W2:Y:S01]  /*118c0*/  LDC R16, c[0x0][0x600] ;  /* 0x00018000ff107b82 */ /* 0x000ea20000000800 */
[-CC-:B----4-:R-:W-:Y:S02]  /*118d0*/  SHF.R.U64 R13, R10, R14.reuse, R3.reuse ;  /* 0x0000000e0a0d7219 */ /* 0x190fe40000001203 */
[----:B------:R-:W-:Y:S02]  /*118e0*/  SHF.R.U32.HI R2, RZ, R14, R3 ;  /* 0x0000000eff027219 */ /* 0x000fe40000011603 */
[----:B------:R3:W4:Y:S03]  /*118f0*/  F2I.U32.TRUNC.NTZ R14, R5 ;  /* 0x00000005000e7305 */ /* 0x000726000020f000 */
[----:B------:R-:W1:Y:S01]  /*11900*/  LDC R20, c[0x0][0x648] ;  /* 0x00019200ff147b82 */ /* 0x000e620000000800 */
[-C--:B0-----:R-:W-:Y:S02]  /*11910*/  SHF.R.U64 R15, R13, R7.reuse, R2 ;  /* 0x000000070d0f7219 */ /* 0x081fe40000001202 */
[----:B------:R-:W-:-:S02]  /*11920*/  SHF.L.U32 R8, R8, R7, RZ ;  /* 0x0000000708087219 */ /* 0x000fc400000006ff */
[-C--:B------:R-:W-:Y:S01]  /*11930*/  SHF.R.U32.HI R3, RZ, R7.reuse, R2 ;  /* 0x00000007ff037219 */ /* 0x080fe20000011602 */
[----:B------:R-:W-:Y:S01]  /*11940*/  IMAD.MOV.U32 R2, RZ, RZ, R15 ;  /* 0x000000ffff027224 */ /* 0x000fe200078e000f */
[----:B------:R-:W-:Y:S01]  /*11950*/  SHF.L.U32 R18, R4, R7, RZ ;  /* 0x0000000704127219 */ /* 0x000fe200000006ff */
[----:B------:R-:W0:Y:S01]  /*11960*/  LDC R24, c[0x0][0x638] ;  /* 0x00018e00ff187b82 */ /* 0x000e220000000800 */
[----:B------:R-:W-:-:S07]  /*11970*/  LOP3.LUT R26, RZ, R8, RZ, 0x33, !PT ;  /* 0x00000008ff1a7212 */ /* 0x000fce00078e33ff */
[----:B------:R-:W0:Y:S01]  /*11980*/  LDC R25, c[0x0][0x610] ;  /* 0x00018400ff197b82 */ /* 0x000e220000000800 */
[----:B---34-:R-:W-:Y:S05]  /*11990*/  @!P0 BRA `(.L_x_550) ;  /* 0x0000000000288947 */ /* 0x018fea0003800000 */
        /* <DEDUP_REMOVED lines=10> */
.L_x_550:
[----:B------:R-:W3:Y:S01]  /*11a40*/  LDC R4, c[0x0][0x65c] ;  /* 0x00019700ff047b82 */ /* 0x000ee20000000800 */
[----:B-1----:R-:W-:Y:S01]  /*11a50*/  SHF.R.U64 R3, R2, R20, R3 ;  /* 0x0000001402037219 */ /* 0x002fe20000001203 */
[----:B--2---:R-:W-:Y:S01]  /*11a60*/  VIADD R5, R16, 0xffffffff ;  /* 0xffffffff10057836 */ /* 0x004fe20000000000 */
[----:B------:R-:W-:Y:S01]  /*11a70*/  LOP3.LUT R2, R13, R26, RZ, 0xc0, !PT ;  /* 0x0000001a0d027212 */ /* 0x000fe200078ec0ff */
[----:B------:R-:W-:Y:S02]  /*11a80*/  IMAD.MOV R14, RZ, RZ, -R14 ;  /* 0x000000ffff0e7224 */ /* 0x000fe400078e0a0e */
[----:B------:R-:W-:Y:S01]  /*11a90*/  IMAD.MOV.U32 R7, RZ, RZ, 0x1 ;  /* 0x00000001ff077424 */ /* 0x000fe200078e00ff */
[----:B------:R-:W-:Y:S01]  /*11aa0*/  LOP3.LUT R10, R10, R5, RZ, 0xc0, !PT ;  /* 0x000000050a0a7212 */ /* 0x000fe200078ec0ff */
[----:B------:R-:W-:Y:S01]  /*11ab0*/  IMAD R2, R18, R3, R2 ;  /* 0x0000000312027224 */ /* 0x000fe200078e0202 */
[----:B---3--:R-:W-:Y:S01]  /*11ac0*/  ISETP.NE.AND P0, PT, R4, 0x1, PT ;  /* 0x000000010400780c */ /* 0x008fe20003f05270 */
[----:B------:R-:W-:-:S04]  /*11ad0*/  IMAD.MOV R4, RZ, RZ, -R3 ;  /* 0x000000ffff047224 */ /* 0x000fc800078e0a03 */
[----:B0-----:R-:W-:-:S04]  /*11ae0*/  IMAD R3, R4, R24, R15 ;  /* 0x0000001804037224 */ /* 0x001fc800078e020f */
[----:B------:R-:W-:Y:S02]  /*11af0*/  IMAD R5, R3, R16, R10 ;  /* 0x0000001003057224 */ /* 0x000fe400078e020a */
[----:B------:R-:W-:Y:S02]  /*11b00*/  IMAD.MOV.U32 R10, RZ, RZ, R12 ;  /* 0x000000ffff0a7224 */ /* 0x000fe400078e000c */
[----:B------:R-:W-:-:S04]  /*11b10*/  @P0 IMAD R21, R17, R14, R6 ;  /* 0x0000000e11150224 */ /* 0x000fc800078e0206 */
[----:B------:R-:W-:-:S05]  /*11b20*/  IMAD R2, R2, R25, R21 ;  /* 0x0000001902027224 */ /* 0x000fca00078e0215 */
[----:B------:R-:W-:Y:S02]  /*11b30*/  SEL R3, R5, R2, !P0 ;  /* 0x0000000205037207 */ /* 0x000fe40004000000 */
[----:B------:R-:W-:-:S07]  /*11b40*/  SEL R2, R2, R5, !P0 ;  /* 0x0000000502027207 */ /* 0x000fce0004000000 */
.L_x_548:
[----:B------:R-:W-:-:S08]  /*11b50*/  NOP ;  /* 0x0000000000007918 */ /* 0x000fd00000000000 */
[----:B------:R-:W0:-:S00]  /*11b60*/  USETMAXREG.DEALLOC.CTAPOOL 0x18 ;  /* 0x00000018000079c8 */ /* 0x000e0000080e0500 */
[----:B0-----:R-:W-:-:S13]  /*11b70*/  ISETP.NE.AND P0, PT, R0, RZ, PT ;  /* 0x000000ff0000720c */ /* 0x001fda0003f05270 */
[----:B------:R-:W-:Y:S05]  /*11b80*/  @P0 EXIT ;  /* 0x000000000000094d */ /* 0x000fea0003800000 */
[----:B------:R-:W-:Y:S01]  /*11b90*/  LOP3.LUT P0, RZ, R7, 0xff, RZ, 0xc0, !PT ;  /* 0x000000ff07ff7812 */ /* 0x000fe2000780c0ff */
[----:B------:R-:W-:Y:S02]  /*11ba0*/  IMAD.MOV.U32 R0, RZ, RZ, 0x1 ;  /* 0x00000001ff007424 */ /* 0x000fe400078e00ff */
[----:B------:R-:W-:-:S10]  /*11bb0*/  IMAD.MOV.U32 R6, RZ, RZ, RZ ;  /* 0x000000ffff067224 */ /* 0x000fd400078e00ff */
[----:B------:R-:W-:Y:S05]  /*11bc0*/  @!P0 BRA `(.L_x_551) ;  /* 0x0000000c00508947 */ /* 0x000fea0003800000 */
[----:B------:R-:W0:Y:S01]  /*11bd0*/  LDC R0, c[0x0][0x28c] ;  /* 0x0000a300ff007b82 */ /* 0x000e220000000800 */
[----:B------:R-:W1:Y:S01]  /*11be0*/  S2R R4, SR_TID.X ;  /* 0x0000000000047919 */ /* 0x000e620000002100 */
[----:B------:R-:W-:Y:S01]  /*11bf0*/  ULDC UR5, c[0x0][0x600] ;  /* 0x0001800000057ab9 */ /* 0x000fe20000000800 */
[----:B------:R-:W-:Y:S01]  /*11c00*/  ULDC UR4, c[0x0][0xc] ;  /* 0x0000030000047ab9 */ /* 0x000fe20000000800 */
[----:B------:R-:W-:Y:S01]  /*11c10*/  UIADD3 UR16, UR5, -0x1, URZ ;  /* 0xffffffff05107890 */ /* 0x000fe2000fffe03f */
[----:B------:R-:W-:Y:S01]  /*11c20*/  BSSY B0, `(.L_x_551) ;  /* 0x00000ce000007945 */ /* 0x000fe20003800000 */
[----:B------:R-:W-:Y:S01]  /*11c30*/  ULDC UR6, c[0x0][0x658] ;  /* 0x0001960000067ab9 */ /* 0x000fe20000000800 */
[----:B------:R-:W-:Y:S01]  /*11c40*/  ULDC UR5, c[0x0][0x10] ;  /* 0x0000040000057ab9 */ /* 0x000fe20000000800 */
[----:B------:R-:W-:Y:S01]  /*11c50*/  UMOV UR7, 0xffffffff ;  /* 0xffffffff00077882 */ /* 0x000fe20000000000 */
[----:B------:R-:W-:Y:S01]  /*11c60*/  UMOV UR8, 0x1 ;  /* 0x0000000100087882 */ /* 0x000fe20000000000 */
[----:B------:R-:W-:Y:S01]  /*11c70*/  UIMAD.WIDE.U32 UR4, UR4, UR5, URZ ;  /* 0x00000005040472a5 */ /* 0x000fe2000f8e003f */
[----:B------:R-:W-:Y:S01]  /*11c80*/  IMAD.MOV.U32 R11, RZ, RZ, 0x1 ;  /* 0x00000001ff0b7424 */ /* 0x000fe200078e00ff */
[----:B------:R-:W-:Y:S01]  /*11c90*/  USHF.L.U32 UR7, UR7, UR6, URZ ;  /* 0x0000000607077299 */ /* 0x000fe2000800063f */
[----:B------:R-:W-:Y:S01]  /*11ca0*/  LOP3.LUT R8, R19, 0x2, RZ, 0xfc, !PT ;  /* 0x0000000213087812 */ /* 0x000fe200078efcff */
[----:B------:R-:W-:Y:S01]  /*11cb0*/  USHF.L.U32 UR18, UR8, UR6, URZ ;  /* 0x0000000608127299 */ /* 0x000fe2000800063f */
[----:B------:R-:W-:Y:S01]  /*11cc0*/  IMAD.MOV.U32 R6, RZ, RZ, RZ ;  /* 0x000000ffff067224 */ /* 0x000fe200078e00ff */
[----:B------:R-:W-:Y:S01]  /*11cd0*/  ULOP3.LUT UR17, URZ, UR7, URZ, 0x33, !UPT ;  /* 0x000000073f117292 */ /* 0x000fe2000f8e333f */
[----:B------:R-:W-:Y:S01]  /*11ce0*/  ULDC UR6, c[0x0][0x14] ;  /* 0x0000050000067ab9 */ /* 0x000fe20000000800 */
[----:B------:R-:W-:Y:S01]  /*11cf0*/  ULDC.64 UR22, c[0x0][0x198] ;  /* 0x0000660000167ab9 */ /* 0x000fe20000000a00 */
[----:B------:R-:W-:-:S02]  /*11d00*/  UIMAD.WIDE.U32 UR20, UR4, UR6, URZ ;  /* 0x00000006041472a5 */ /* 0x000fc4000f8e003f */
[----:B------:R-:W-:Y:S01]  /*11d10*/  UIMAD UR13, UR5, UR6, URZ ;  /* 0x00000006050d72a4 */ /* 0x000fe2000f8e023f */
[----:B0-----:R-:W-:-:S03]  /*11d20*/  VIADD R0, R0, 0x1f ;  /* 0x0000001f00007836 */ /* 0x001fc60000000000 */
[----:B------:R-:W-:Y:S02]  /*11d30*/  UIADD3 UR13, UR21, UR13, URZ ;  /* 0x0000000d150d7290 */ /* 0x000fe4000fffe03f */
[----:B------:R-:W-:-:S04]  /*11d40*/  SHF.R.S32.HI R5, RZ, 0x1f, R0 ;  /* 0x0000001fff057819 */ /* 0x000fc80000011400 */
[----:B------:R-:W-:Y:S01]  /*11d50*/  LEA.HI R5, R5, R0, RZ, 0x5 ;  /* 0x0000000005057211 */ /* 0x000fe200078f28ff */
[----:B------:R-:W-:Y:S01]  /*11d60*/  IMAD.MOV.U32 R0, RZ, RZ, 0x1 ;  /* 0x00000001ff007424 */ /* 0x000fe200078e00ff */
[C---:B-1----:R-:W-:Y:S02]  /*11d70*/  LOP3.LUT P2, RZ, R4.reuse, 0x7f, RZ, 0xc0, !PT ;  /* 0x0000007f04ff7812 */ /* 0x042fe4000784c0ff */
[----:B------:R-:W-:Y:S02]  /*11d80*/  SHF.R.S32.HI R7, RZ, 0x5, R5 ;  /* 0x00000005ff077819 */ /* 0x000fe40000011405 */
[----:B------:R-:W-:-:S03]  /*11d90*/  LOP3.LUT P0, RZ, R4, 0x1f, RZ, 0xc0, !PT ;  /* 0x0000001f04ff7812 */ /* 0x000fc6000780c0ff */
[----:B------:R-:W-:Y:S01]  /*11da0*/  VIADD R16, R7, 0x1 ;  /* 0x0000000107107836 */ /* 0x000fe20000000000 */
[----:B------:R-:W-:-:S13]  /*11db0*/  PLOP3.LUT P0, PT, P0, P2, PT, 0x8a, 0x0 ;  /* 0x000000000000781c */ /* 0x000fda0000705172 */
.L_x_563:
[----:B------:R-:W-:-:S03]  /*11dc0*/  UMOV UR4, 0xffffffff ;  /* 0xffffffff00047882 */ /* 0x000fc60000000000 */
[----:B------:R-:W-:Y:S05]  /*11dd0*/  BRA.DIV UR4, `(.L_x_552) ;  /* 0x0000001204b07947 */ /* 0x000fea000b800000 */
[----:B------:R-:W-:-:S13]  /*11de0*/  ELECT P6, URZ, PT ;  /* 0x00000000003f782f */ /* 0x000fda00038c0000 */
.L_x_581:
[----:B------:R-:W0:Y:S01]  /*11df0*/  LDC R4, c[0x0][0x28c] ;  /* 0x0000a300ff047b82 */ /* 0x000e220000000800 */
[----:B------:R-:W-:Y:S01]  /*11e00*/  BSSY B1, `(.L_x_553) ;  /* 0x0000037000017945 */ /* 0x000fe20003800000 */
[----:B0-----:R-:W-:-:S13]  /*11e10*/  ISETP.LT.OR P6, PT, R4, 0x1, !P6 ;  /* 0x000000010400780c */ /* 0x001fda00077c1670 */
[----:B------:R-:W-:Y:S05]  /*11e20*/  @P6 BRA `(.L_x_554) ;  /* 0x0000000000d06947 */ /* 0x000fea0003800000 */
[----:B------:R-:W-:Y:S02]  /*11e30*/  IMAD.SHL.U32 R3, R3, 0x200, RZ ;  /* 0x0000020003037824 */ /* 0x000fe400078e00ff */
[----:B------:R-:W-:Y:S02]  /*11e40*/  IMAD.SHL.U32 R2, R2, 0x80, RZ ;  /* 0x0000008002027824 */ /* 0x000fe400078e00ff */
[----:B------:R-:W-:Y:S02]  /*11e50*/  IMAD.MOV.U32 R14, RZ, RZ, RZ ;  /* 0x000000ffff0e7224 */ /* 0x000fe400078e00ff */
[----:B------:R-:W-:Y:S02]  /*11e60*/  IMAD.MOV.U32 R4, RZ, RZ, R16 ;  /* 0x000000ffff047224 */ /* 0x000fe400078e0010 */
[----:B------:R-:W-:Y:S02]  /*11e70*/  IMAD.MOV.U32 R5, RZ, RZ, R0 ;  /* 0x000000ffff057224 */ /* 0x000fe400078e0000 */
[----:B------:R-:W-:-:S07]  /*11e80*/  IMAD.MOV.U32 R9, RZ, RZ, R6 ;  /* 0x000000ffff097224 */ /* 0x000fce00078e0006 */
.L_x_558:
[----:B------:R-:W0:Y:S01]  /*11e90*/  S2R R13, SR_CgaCtaId ;  /* 0x00000000000d7919 */ /* 0x000e220000008800 */
[----:B------:R-:W-:Y:S02]  /*11ea0*/  MOV R12, 0x400 ;  /* 0x00000400000c7802 */ /* 0x000fe40000000f00 */
[----:B------:R-:W-:Y:S02]  /*11eb0*/  SHF.L.U32 R18, R5, 0x1f, RZ ;  /* 0x0000001f05127819 */ /* 0x000fe400000006ff */
[----:B0-----:R-:W-:-:S05]  /*11ec0*/  LEA R12, R13, R12, 0x18 ;  /* 0x0000000c0d0c7211 */ /* 0x001fca00078ec0ff */
[----:B------:R-:W-:-:S04]  /*11ed0*/  IMAD R13, R9, 0x8, R12 ;  /* 0x00000008090d7824 */ /* 0x000fc800078e020c */
[----:B------:R-:W0:Y:S02]  /*11ee0*/  SYNCS.PHASECHK.TRANS64.TRYWAIT P1, [R13+URZ+0x58], R18 ;  /* 0x000058120d0075a7 */ /* 0x000e24000802017f */
[----:B0-----:R-:W-:Y:S05]  /*11ef0*/  @!P1 BRA `(.L_x_555) ;  /* 0x0000001000889947 */ /* 0x001fea0003800000 */
.L_x_582:
[----:B0-----:R-:W0:Y:S01]  /*11f00*/  @!P2 LDC R18, c[0x0][0x500] ;  /* 0x00014000ff12ab82 */ /* 0x001e220000000800 */
[----:B------:R-:W-:-:S04]  /*11f10*/  PRMT R15, R8, 0x9910, RZ ;  /* 0x00009910080f7816 */ /* 0x000fc800000000ff */
[----:B------:R-:W-:Y:S01]  /*11f20*/  ISETP.NE.AND P1, PT, R15, 0x2, PT ;  /* 0x000000020f00780c */ /* 0x000fe20003f25270 */
[----:B0-----:R0:W-:-:S12]  /*11f30*/  @!P2 SYNCS.ARRIVE.TRANS64 RZ, [R13+URZ], R18 ;  /* 0x000000120dffa9a7 */ /* 0x0011d8000800003f */
[----:B------:R-:W-:Y:S05]  /*11f40*/  @P1 BRA `(.L_x_556) ;  /* 0x0000000000041947 */ /* 0x000fea0003800000 */
[----:B------:R-:W-:Y:S01]  /*11f50*/  BPT.TRAP 0x1 ;  /* 0x000000040000795c */ /* 0x000fe20000300000 */
.L_x_556:
[----:B------:R-:W-:Y:S05]  /*11f60*/  @P0 BRA `(.L_x_557) ;  /* 0x0000000000040947 */ /* 0x000fea0003800000 */
[----:B------:R-:W-:Y:S01]  /*11f70*/  BPT.TRAP 0x1 ;  /* 0x000000040000795c */ /* 0x000fe20000300000 */
.L_x_557:
[----:B------:R-:W-:Y:S01]  /*11f80*/  R2UR UR9, R13 ;  /* 0x000000000d0972ca */ /* 0x000fe200000e0000 */
[C-C-:B0-----:R-:W-:Y:S01]  /*11f90*/  IMAD R13, R9.reuse, 0x1000, R12.reuse ;  /* 0x00001000090d7824 */ /* 0x141fe200078e020c */
[----:B------:R-:W-:Y:S01]  /*11fa0*/  UIADD3 UR4, UP0, UR22, 0xf0, URZ ;  /* 0x000000f016047890 */ /* 0x000fe2000ff1e03f */
[----:B------:R-:W-:Y:S01]  /*11fb0*/  IMAD R12, R9, 0x4000, R12 ;  /* 0x00004000090c7824 */ /* 0x000fe200078e020c */
[----:B------:R-:W-:Y:S01]  /*11fc0*/  R2UR UR11, R2 ;  /* 0x00000000020b72ca */ /* 0x000fe200000e0000 */
[----:B------:R-:W-:Y:S01]  /*11fd0*/  VIADD R4, R4, 0xffffffff ;  /* 0xffffffff04047836 */ /* 0x000fe20000000000 */
[----:B------:R-:W-:Y:S01]  /*11fe0*/  R2UR UR5, R13 ;  /* 0x000000000d0572ca */ /* 0x000fe200000e0000 */
[----:B------:R-:W-:Y:S01]  /*11ff0*/  UIADD3 UR24, UP1, UR22, 0x1f0, URZ ;  /* 0x000001f016187890 */ /* 0x000fe2000ff3e03f */
[----:B------:R-:W-:Y:S01]  /*12000*/  R2UR UR8, R12 ;  /* 0x000000000c0872ca */ /* 0x000fe200000e0000 */
[----:B------:R-:W-:Y:S01]  /*12010*/  VIADD R9, R9, 0x1 ;  /* 0x0000000109097836 */ /* 0x000fe20000000000 */
[----:B------:R-:W-:Y:S01]  /*12020*/  R2UR UR10, R14 ;  /* 0x000000000e0a72ca */ /* 0x000fe200000e0000 */
[----:B------:R-:W-:Y:S01]  /*12030*/  UIADD3.X UR25, URZ, UR23, URZ, UP1, !UPT ;  /* 0x000000173f197290 */ /* 0x000fe20008ffe43f */
[----:B------:R-:W-:Y:S01]  /*12040*/  R2UR UR12, R10 ;  /* 0x000000000a0c72ca */ /* 0x000fe200000e0000 */
[----:B------:R-:W-:Y:S01]  /*12050*/  UMOV UR6, 0x0 ;  /* 0x0000000000067882 */ /* 0x000fe20000000000 */
[----:B------:R-:W-:Y:S01]  /*12060*/  R2UR UR19, R3 ;  /* 0x00000000031372ca */ /* 0x000fe200000e0000 */
[----:B------:R-:W-:Y:S01]  /*12070*/  UMOV UR7, 0x10000000 ;  /* 0x1000000000077882 */ /* 0x000fe20000000000 */
[----:B------:R-:W-:Y:S01]  /*12080*/  ISETP.GT.AND P3, PT, R4, 0x1, PT ;  /* 0x000000010400780c */ /* 0x000fe20003f64270 */
[----:B------:R-:W-:Y:S01]  /*12090*/  VIADD R14, R14, 0x20 ;  /* 0x000000200e0e7836 */ /* 0x000fe20000000000 */
[----:B------:R-:W-:Y:S01]  /*120a0*/  ISETP.NE.AND P1, PT, R9, 0xb, PT ;  /* 0x0000000b0900780c */ /* 0x000fe20003f25270 */
[----:B------:R-:W-:-:S02]  /*120b0*/  UIADD3 UR14, UR5, 0x180, URZ ;  /* 0x00000180050e7890 */ /* 0x000fc4000fffe03f */
[----:B------:R-:W-:Y:S01]  /*120c0*/  UIADD3.X UR5, URZ, UR23, URZ, UP0, !UPT ;  /* 0x000000173f057290 */ /* 0x000fe200087fe43f */
[----:B------:R-:W-:Y:S01]  /*120d0*/  SEL R12, RZ, 0x1, P1 ;  /* 0x00000001ff0c7807 */ /* 0x000fe20000800000 */
[----:B------:R-:W-:Y:S01]  /*120e0*/  UIADD3 UR15, UR8, 0xb180, URZ ;  /* 0x0000b180080f7890 */ /* 0x000fe2000fffe03f */
[----:B------:R-:W-:Y:S02]  /*120f0*/  SEL R9, R9, RZ, P1 ;  /* 0x000000ff09097207 */ /* 0x000fe40000800000 */
[----:B------:R-:W-:Y:S01]  /*12100*/  UMOV UR8, UR14 ;  /* 0x0000000e00087c82 */ /* 0x000fe20008000000 */
[----:B------:R-:W-:-:S03]  /*12110*/  LOP3.LUT R5, R5, R12, RZ, 0x3c, !PT ;  /* 0x0000000c05057212 */ /* 0x000fc600078e3cff */
[----:B------:R0:W-:Y:S02]  /*12120*/  UTMALDG.3D [UR8], [UR4], desc[UR6] ;  /* 0x00000608040075b4 */ /* 0x0001e40008011000 */
[----:B0-----:R-:W-:Y:S01]  /*12130*/  UMOV UR8, UR15 ;  /* 0x0000000f00087c82 */ /* 0x001fe20008000000 */
[----:B------:R-:W-:Y:S02]  /*12140*/  UMOV UR11, UR19 ;  /* 0x00000013000b7c82 */ /* 0x000fe40008000000 */
[----:B------:R0:W-:Y:S02]  /*12150*/  UTMALDG.3D [UR8], [UR24], desc[UR6] ;  /* 0x00000608180075b4 */ /* 0x0001e40008011000 */
[----:B0-----:R-:W-:Y:S05]  /*12160*/  @P3 BRA `(.L_x_558) ;  /* 0xfffffffc00483947 */ /* 0x001fea000383ffff */
.L_x_554:
[----:B------:R-:W-:Y:S05]  /*12170*/  BSYNC B1 ;  /* 0x0000000000017941 */ /* 0x000fea0003800000 */
.L_x_553:
[----:B------:R-:W2:Y:S01]  /*12180*/  LDL.LU R15, [R1+0x200] ;  /* 0x00020000010f7983 */ /* 0x000ea20000300800 */
[----:B------:R-:W-:Y:S01]  /*12190*/  LOP3.LUT P1, RZ, R11, 0xff, RZ, 0xc0, !PT ;  /* 0x000000ff0bff7812 */ /* 0x000fe2000782c0ff */
[C---:B------:R-:W-:Y:S01]  /*121a0*/  IMAD.IADD R6, R7.reuse, 0x1, R6 ;  /* 0x0000000107067824 */ /* 0x040fe200078e0206 */
[----:B------:R-:W-:Y:S01]  /*121b0*/  ULDC.64 UR4, c[0x0][0x650] ;  /* 0x0001940000047ab9 */ /* 0x000fe20000000a00 */
[----:B------:R-:W3:Y:S01]  /*121c0*/  LDL.LU R12, [R1+0x204] ;  /* 0x00020400010c7983 */ /* 0x000ee20000300800 */
[----:B------:R-:W-:Y:S01]  /*121d0*/  ISETP.GE.U32.AND P3, PT, R7, 0xb, PT ;  /* 0x0000000b0700780c */ /* 0x000fe20003f66070 */
[----:B------:R-:W-:Y:S01]  /*121e0*/  BSSY B1, `(.L_x_559) ;  /* 0x000006f000017945 */ /* 0x000fe20003800000 */
[----:B------:R-:W-:Y:S01]  /*121f0*/  IMAD.MOV.U32 R10, RZ, RZ, -0x1 ;  /* 0xffffffffff0a7424 */ /* 0x000fe200078e00ff */
[----:B------:R-:W-:Y:S02]  /*12200*/  PRMT R4, RZ, 0x7610, R4 ;  /* 0x00007610ff047816 */ /* 0x000fe40000000004 */
[----:B------:R-:W-:-:S04]  /*12210*/  PRMT R11, RZ, 0x7610, R11 ;  /* 0x00007610ff0b7816 */ /* 0x000fc8000000000b */
[----:B------:R-:W0:Y:S01]  /*12220*/  @P1 S2R R3, SR_CgaCtaId ;  /* 0x0000000000031919 */ /* 0x000e220000008800 */
[----:B------:R-:W-:-:S04]  /*12230*/  @P1 MOV R2, 0x400 ;  /* 0x0000040000021802 */ /* 0x000fc80000000f00 */
[----:B0-----:R-:W-:-:S04]  /*12240*/  @P1 LEA R2, R3, R2, 0x18 ;  /* 0x0000000203021211 */ /* 0x001fc800078ec0ff */
[----:B------:R0:W-:Y:S01]  /*12250*/  @P1 SYNCS.ARRIVE.TRANS64.A1T0 RZ, [R2+URZ+0xc8], RZ ;  /* 0x0000c8ff02ff19a7 */ /* 0x0001e2000810003f */
[----:B------:R-:W-:-:S04]  /*12260*/  ISETP.GT.U32.AND P1, PT, R6, 0xa, PT ;  /* 0x0000000a0600780c */ /* 0x000fc80003f24070 */
[----:B------:R-:W-:Y:S01]  /*12270*/  ISETP.LT.U32.AND P1, PT, R7, 0xb, P1 ;  /* 0x0000000b0700780c */ /* 0x000fe20000f21070 */
[----:B0-----:R-:W-:-:S04]  /*12280*/  IMAD.WIDE.U32 R2, R6, -0x45d1745d, RZ ;  /* 0xba2e8ba306027825 */ /* 0x001fc800078e00ff */
[----:B------:R-:W-:Y:S01]  /*12290*/  IMAD.MOV.U32 R2, RZ, RZ, -0x1 ;  /* 0xffffffffff027424 */ /* 0x000fe200078e00ff */
[----:B------:R-:W-:Y:S02]  /*122a0*/  SHF.R.U32.HI R5, RZ, 0x3, R3 ;  /* 0x00000003ff057819 */ /* 0x000fe40000011603 */
[----:B------:R-:W-:-:S03]  /*122b0*/  SEL R3, RZ, 0x1, !P1 ;  /* 0x00000001ff037807 */ /* 0x000fc60004800000 */
[----:B------:R-:W-:Y:S01]  /*122c0*/  IMAD R6, R5, -0xb, R6 ;  /* 0xfffffff505067824 */ /* 0x000fe200078e0206 */
[----:B------:R-:W-:Y:S01]  /*122d0*/  LOP3.LUT R0, R0, R3, RZ, 0x3c, !PT ;  /* 0x0000000300007212 */ /* 0x000fe200078e3cff */
[----:B------:R-:W-:-:S03]  /*122e0*/  IMAD.MOV.U32 R3, RZ, RZ, -0x1 ;  /* 0xffffffffff037424 */ /* 0x000fc600078e00ff */
[----:B------:R-:W-:Y:S02]  /*122f0*/  @P3 LOP3.LUT R0, R0, 0x1, R5, 0x78, !PT ;  /* 0x0000000100003812 */ /* 0x000fe400078e7805 */
[----:B---3--:R-:W-:-:S04]  /*12300*/  IADD3 R12, P1, R12, UR20, RZ ;  /* 0x000000140c0c7c10 */ /* 0x008fc8000ff3e0ff */
[----:B--2---:R-:W-:Y:S01]  /*12310*/  IADD3.X R15, R15, UR13, RZ, P1, !PT ;  /* 0x0000000d0f0f7c10 */ /* 0x004fe20008ffe4ff */
[----:B------:R0:W-:Y:S01]  /*12320*/  STL [R1+0x204], R12 ;  /* 0x0002040c01007387 */ /* 0x0001e20000100800 */
[----:B------:R-:W-:-:S03]  /*12330*/  ISETP.GE.U32.AND P1, PT, R12, UR4, PT ;  /* 0x000000040c007c0c */ /* 0x000fc6000bf26070 */
[----:B------:R0:W-:Y:S01]  /*12340*/  STL [R1+0x200], R15 ;  /* 0x0002000f01007387 */ /* 0x0001e20000100800 */
[----:B------:R-:W-:-:S13]  /*12350*/  ISETP.GE.U32.AND.EX P1, PT, R15, UR5, PT, P1 ;  /* 0x000000050f007c0c */ /* 0x000fda000bf26110 */
[----:B0-----:R-:W-:Y:S05]  /*12360*/  @P1 BRA `(.L_x_560) ;  /* 0x0000000400581947 */ /* 0x001fea0003800000 */
[----:B------:R-:W0:Y:S01]  /*12370*/  S2R R9, SR_CTAID.X ;  /* 0x0000000000097919 */ /* 0x000e220000002500 */
[----:B------:R-:W1:Y:S01]  /*12380*/  LDC R17, c[0x0][0x65c] ;  /* 0x00019700ff117b82 */ /* 0x000e620000000800 */
[----:B------:R-:W-:Y:S01]  /*12390*/  ULDC UR4, c[0x0][0x150] ;  /* 0x0000540000047ab9 */ /* 0x000fe20000000800 */
[----:B------:R-:W-:Y:S01]  /*123a0*/  ULDC UR7, c[0x0][0x630] ;  /* 0x00018c0000077ab9 */ /* 0x000fe20000000800 */
[----:B------:R-:W2:Y:S05]  /*123b0*/  S2R R2, SR_CTAID.Y ;  /* 0x0000000000027919 */ /* 0x000eaa0000002600 */
[----:B------:R-:W3:Y:S08]  /*123c0*/  LDC R4, c[0x0][0x144] ;  /* 0x00005100ff047b82 */ /* 0x000ef00000000800 */
[----:B------:R-:W4:Y:S01]  /*123d0*/  LDC R13, c[0x0][0x148] ;  /* 0x00005200ff0d7b82 */ /* 0x000f220000000800 */
[----:B-1----:R-:W-:-:S02]  /*123e0*/  ISETP.NE.AND P4, PT, R17, 0x1, PT ;  /* 0x000000011100780c */ /* 0x002fc40003f85270 */
[----:B0-----:R-:W-:Y:S02]  /*123f0*/  I2FP.F32.U32 R3, R9 ;  /* 0x0000000900037245 */ /* 0x001fe40000201000 */
[----:B--2---:R-:W-:-:S03]  /*12400*/  I2FP.F32.U32 R5, R2 ;  /* 0x0000000200057245 */ /* 0x004fc60000201000 */
[----:B------:R-:W-:Y:S01]  /*12410*/  FMUL R3, R3, UR4 ;  /* 0x0000000403037c20 */ /* 0x000fe20008400000 */
[----:B------:R-:W-:Y:S02]  /*12420*/  ULDC UR4, c[0x0][0x154] ;  /* 0x0000550000047ab9 */ /* 0x000fe40000000800 */
[----:B------:R-:W-:Y:S01]  /*12430*/  FMUL R10, R5, UR4 ;  /* 0x00000004050a7c20 */ /* 0x000fe20008400000 */
[----:B------:R-:W-:Y:S02]  /*12440*/  ULDC.64 UR4, c[0x0][0x628] ;  /* 0x00018a0000047ab9 */ /* 0x000fe40000000a00 */
[----:B------:R-:W0:Y:S01]  /*12450*/  F2I.U32.TRUNC.NTZ R3, R3 ;  /* 0x0000000300037305 */ /* 0x000e22000020f000 */
[----:B------:R-:W-:-:S04]  /*12460*/  ISETP.NE.U32.AND P1, PT, RZ, UR4, PT ;  /* 0x00000004ff007c0c */ /* 0x000fc8000bf25070 */
[----:B------:R-:W-:-:S03]  /*12470*/  ISETP.NE.AND.EX P1, PT, RZ, UR5, PT, P1 ;  /* 0x00000005ff007c0c */ /* 0x000fc6000bf25310 */
[----:B------:R-:W1:Y:S01]  /*12480*/  F2I.U32.TRUNC.NTZ R10, R10 ;  /* 0x0000000a000a7305 */ /* 0x000e62000020f000 */
[----:B0-----:R-:W-:Y:S02]  /*12490*/  IMAD.MOV R5, RZ, RZ, -R3 ;  /* 0x000000ffff057224 */ /* 0x001fe400078e0a03 */
[----:B------:R-:W-:Y:S02]  /*124a0*/  IMAD.MOV.U32 R3, RZ, RZ, R15 ;  /* 0x000000ffff037224 */ /* 0x000fe400078e000f */
[----:B---3--:R-:W-:Y:S02]  /*124b0*/  IMAD R9, R4, R5, R9 ;  /* 0x0000000504097224 */ /* 0x008fe400078e0209 */
[----:B-1----:R-:W-:-:S04]  /*124c0*/  IMAD.MOV R4, RZ, RZ, -R10 ;  /* 0x000000ffff047224 */ /* 0x002fc800078e0a0a */
[----:B----4-:R-:W-:Y:S02]  /*124d0*/  @P4 IMAD R9, R13, R4, R2 ;  /* 0x000000040d094224 */ /* 0x010fe400078e0202 */
[----:B------:R-:W-:Y:S01]  /*124e0*/  IMAD.MOV.U32 R2, RZ, RZ, R12 ;  /* 0x000000ffff027224 */ /* 0x000fe200078e000c */
[----:B------:R-:W-:Y:S06]  /*124f0*/  @!P1 BRA `(.L_x_561) ;  /* 0x0000000000289947 */ /* 0x000fec0003800000 */
[----:B------:R-:W-:Y:S02]  /*12500*/  ULDC UR6, c[0x0][0x634] ;  /* 0x00018d0000067ab9 */ /* 0x000fe40000000800 */
[----:B------:R-:W-:-:S05]  /*12510*/  IADD3 R3, P1, R12, UR6, RZ ;  /* 0x000000060c037c10 */ /* 0x000fca000ff3e0ff */
[----:B------:R-:W-:-:S04]  /*12520*/  IMAD.X R13, RZ, RZ, R15, P1 ;  /* 0x000000ffff0d7224 */ /* 0x000fc800008e060f */
[----:B------:R-:W-:-:S04]  /*12530*/  IMAD.WIDE.U32 R4, R13, UR4, RZ ;  /* 0x000000040d047c25 */ /* 0x000fc8000f8e00ff */
[----:B------:R-:W-:-:S04]  /*12540*/  IMAD.WIDE.U32 R4, P1, R3, UR5, R4 ;  /* 0x0000000503047c25 */ /* 0x000fc8000f820004 */
[----:B------:R-:W-:-:S04]  /*12550*/  IMAD.WIDE.U32 R2, R3, UR4, RZ ;  /* 0x0000000403027c25 */ /* 0x000fc8000f8e00ff */
[----:B------:R-:W-:Y:S01]  /*12560*/  IMAD.MOV.U32 R2, RZ, RZ, R5 ;  /* 0x000000ffff027224 */ /* 0x000fe200078e0005 */
[----:B------:R-:W-:Y:S01]  /*12570*/  IADD3 RZ, P3, R3, R4, RZ ;  /* 0x0000000403ff7210 */ /* 0x000fe20007f7e0ff */
[----:B------:R-:W-:-:S04]  /*12580*/  IMAD.X R3, RZ, RZ, RZ, P1 ;  /* 0x000000ffff037224 */ /* 0x000fc800008e06ff */
[----:B------:R-:W-:-:S08]  /*12590*/  IMAD.WIDE.U32.X R2, R13, UR5, R2, P3 ;  /* 0x000000050d027c25 */ /* 0x000fd000098e0402 */
.L_x_561:
[--C-:B------:R-:W-:Y:S01]  /*125a0*/  SHF.R.U64 R10, R2, UR7, R3.reuse ;  /* 0x00000007020a7c19 */ /* 0x100fe20008001203 */
[----:B------:R-:W-:Y:S01]  /*125b0*/  ULDC.64 UR4, c[0x0][0x620] ;  /* 0x0001880000047ab9 */ /* 0x000fe20000000a00 */
[----:B------:R-:W-:Y:S01]  /*125c0*/  SHF.R.U32.HI R2, RZ, UR7, R3 ;  /* 0x00000007ff027c19 */ /* 0x000fe20008011603 */
[----:B------:R-:W-:Y:S01]  /*125d0*/  IMAD.MOV.U32 R3, RZ, RZ, R15 ;  /* 0x000000ffff037224 */ /* 0x000fe200078e000f */
[----:B------:R-:W-:Y:S01]  /*125e0*/  IADD3 R13, P1, RZ, -R10, RZ ;  /* 0x8000000aff0d7210 */ /* 0x000fe20007f3e0ff */
[----:B------:R-:W-:-:S04]  /*125f0*/  ULDC.64 UR6, c[0x0][0x640] ;  /* 0x0001900000067ab9 */ /* 0x000fc80000000a00 */
[----:B------:R-:W-:Y:S01]  /*12600*/  IMAD.X R2, RZ, RZ, ~R2, P1 ;  /* 0x000000ffff027224 */ /* 0x000fe200008e0e02 */
[----:B------:R-:W-:-:S03]  /*12610*/  ISETP.NE.U32.AND P1, PT, RZ, UR6, PT ;  /* 0x00000006ff007c0c */ /* 0x000fc6000bf25070 */
[----:B------:R-:W-:Y:S01]  /*12620*/  IMAD R2, R2, UR4, RZ ;  /* 0x0000000402027c24 */ /* 0x000fe2000f8e02ff */
[----:B------:R-:W-:-:S03]  /*12630*/  ISETP.NE.AND.EX P1, PT, RZ, UR7, PT, P1 ;  /* 0x00000007ff007c0c */ /* 0x000fc6000bf25310 */
[----:B------:R-:W-:Y:S02]  /*12640*/  IMAD R5, R13, UR5, R2 ;  /* 0x000000050d057c24 */ /* 0x000fe4000f8e0202 */
[----:B------:R-:W-:-:S04]  /*12650*/  IMAD.MOV.U32 R2, RZ, RZ, R12 ;  /* 0x000000ffff027224 */ /* 0x000fc800078e000c */
[----:B------:R-:W-:Y:S01]  /*12660*/  IMAD.WIDE.U32 R2, R13, UR4, R2 ;  /* 0x000000040d027c25 */ /* 0x000fe2000f8e0002 */
[----:B------:R-:W-:-:S03]  /*12670*/  ULDC UR4, c[0x0][0x618] ;  /* 0x0001860000047ab9 */ /* 0x000fc60000000800 */
[----:B------:R-:W-:-:S05]  /*12680*/  IMAD.IADD R3, R3, 0x1, R5 ;  /* 0x0000000103037824 */ /* 0x000fca00078e0205 */
[--C-:B------:R-:W-:Y:S02]  /*12690*/  SHF.R.U64 R12, R2, UR4, R3.reuse ;  /* 0x00000004020c7c19 */ /* 0x100fe40008001203 */
[----:B------:R-:W-:Y:S01]  /*126a0*/  SHF.R.U32.HI R3, RZ, UR4, R3 ;  /* 0x00000004ff037c19 */ /* 0x000fe20008011603 */
[----:B------:R-:W-:-:S03]  /*126b0*/  ULDC UR4, c[0x0][0x608] ;  /* 0x0001820000047ab9 */ /* 0x000fc60000000800 */
[--C-:B------:R-:W-:Y:S02]  /*126c0*/  SHF.R.U64 R13, R12, UR4, R3.reuse ;  /* 0x000000040c0d7c19 */ /* 0x100fe40008001203 */
[----:B------:R-:W-:Y:S01]  /*126d0*/  SHF.R.U32.HI R2, RZ, UR4, R3 ;  /* 0x00000004ff027c19 */ /* 0x000fe20008011603 */
[----:B------:R-:W-:-:S03]  /*126e0*/  ULDC UR4, c[0x0][0x658] ;  /* 0x0001960000047ab9 */ /* 0x000fc60000000800 */
[--C-:B------:R-:W-:Y:S02]  /*126f0*/  SHF.R.U64 R14, R13, UR4, R2.reuse ;  /* 0x000000040d0e7c19 */ /* 0x100fe40008001202 */
[----:B------:R-:W-:-:S03]  /*12700*/  SHF.R.U32.HI R15, RZ, UR4, R2 ;  /* 0x00000004ff0f7c19 */ /* 0x000fc60008011602 */
[----:B------:R-:W-:Y:S02]  /*12710*/  IMAD.MOV.U32 R2, RZ, RZ, R14 ;  /* 0x000000ffff027224 */ /* 0x000fe400078e000e */
        /* <DEDUP_REMOVED lines=12> */
.L_x_562:
[----:B------:R-:W-:Y:S01]  /*127e0*/  ULDC UR4, c[0x0][0x648] ;  /* 0x0001920000047ab9 */ /* 0x000fe20000000800 */
[----:B------:R-:W-:Y:S02]  /*127f0*/  LOP3.LUT R13, R13, UR17, RZ, 0xc0, !PT ;  /* 0x000000110d0d7c12 */ /* 0x000fe4000f8ec0ff */
[----:B------:R-:W-:Y:S01]  /*12800*/  SHF.R.U64 R2, R2, UR4, R3 ;  /* 0x0000000402027c19 */ /* 0x000fe20008001203 */
[----:B------:R-:W-:-:S04]  /*12810*/  ULDC UR4, c[0x0][0x638] ;  /* 0x00018e0000047ab9 */ /* 0x000fc80000000800 */
[----:B------:R-:W-:Y:S02]  /*12820*/  IMAD.MOV R3, RZ, RZ, -R2 ;  /* 0x000000ffff037224 */ /* 0x000fe400078e0a02 */
[----:B------:R-:W-:Y:S02]  /*12830*/  IMAD R4, R2, UR18, R13 ;  /* 0x0000001202047c24 */ /* 0x000fe4000f8e020d */
[----:B------:R-:W-:Y:S01]  /*12840*/  IMAD R14, R3, UR4, R14 ;  /* 0x00000004030e7c24 */ /* 0x000fe2000f8e020e */
[----:B------:R-:W-:Y:S01]  /*12850*/  ULDC UR4, c[0x0][0x610] ;  /* 0x0001840000047ab9 */ /* 0x000fe20000000800 */
[----:B------:R-:W-:Y:S01]  /*12860*/  LOP3.LUT R3, R12, UR16, RZ, 0xc0, !PT ;  /* 0x000000100c037c12 */ /* 0x000fe2000f8ec0ff */
[----:B------:R-:W-:Y:S01]  /*12870*/  IMAD R9, R4, UR4, R9 ;  /* 0x0000000404097c24 */ /* 0x000fe2000f8e0209 */
[----:B------:R-:W-:Y:S01]  /*12880*/  ULDC UR4, c[0x0][0x600] ;  /* 0x0001800000047ab9 */ /* 0x000fe20000000800 */
[----:B------:R-:W-:Y:S02]  /*12890*/  IMAD.MOV.U32 R4, RZ, RZ, 0x1 ;  /* 0x00000001ff047424 */ /* 0x000fe400078e00ff */
[----:B------:R-:W-:-:S05]  /*128a0*/  IMAD R14, R14, UR4, R3 ;  /* 0x000000040e0e7c24 */ /* 0x000fca000f8e0203 */
[----:B------:R-:W-:Y:S02]  /*128b0*/  SEL R3, R14, R9, !P4 ;  /* 0x000000090e037207 */ /* 0x000fe40006000000 */
[----:B------:R-:W-:-:S07]  /*128c0*/  SEL R2, R9, R14, !P4 ;  /* 0x0000000e09027207 */ /* 0x000fce0006000000 */
.L_x_560:
[----:B------:R-:W-:Y:S05]  /*128d0*/  BSYNC B1 ;  /* 0x0000000000017941 */ /* 0x000fea0003800000 */
.L_x_559:
[----:B------:R-:W-:-:S13]  /*128e0*/  LOP3.LUT P1, RZ, R4, 0xff, RZ, 0xc0, !PT ;  /* 0x000000ff04ff7812 */ /* 0x000fda000782c0ff */
[----:B------:R-:W-:Y:S05]  /*128f0*/  @P1 BRA `(.L_x_563) ;  /* 0xfffffff400301947 */ /* 0x000fea000383ffff */
[----:B------:R-:W-:Y:S05]  /*12900*/  BSYNC B0 ;  /* 0x0000000000007941 */ /* 0x000fea0003800000 */
.L_x_551:
[----:B------:R-:W-:-:S03]  /*12910*/  UMOV UR4, 0xffffffff ;  /* 0xffffffff00047882 */ /* 0x000fc60000000000 */
[----:B------:R-:W-:Y:S05]  /*12920*/  BRA.DIV UR4, `(.L_x_564) ;  /* 0x0000000a04107947 */ /* 0x000fea000b800000 */
[----:B------:R-:W-:-:S13]  /*12930*/  ELECT P6, URZ, PT ;  /* 0x00000000003f782f */ /* 0x000fda00038c0000 */
.L_x_585:
[----:B------:R-:W-:Y:S04]  /*12940*/  BSSY B0, `(.L_x_565) ;  /* 0x000006a000007945 */ /* 0x000fe80003800000 */
[----:B------:R-:W-:Y:S05]  /*12950*/  @!P6 BRA `(.L_x_566) ;  /* 0x0000000400a0e947 */ /* 0x000fea0003800000 */
[----:B------:R-:W-:-:S04]  /*12960*/  LOP3.LUT R19, R19, 0x2, RZ, 0xfc, !PT ;  /* 0x0000000213137812 */ /* 0x000fc800078efcff */
[----:B------:R-:W-:-:S13]  /*12970*/  ISETP.NE.AND P0, PT, R19, 0x3, PT ;  /* 0x000000031300780c */ /* 0x000fda0003f05270 */
[----:B------:R-:W-:Y:S05]  /*12980*/  @!P0 BRA `(.L_x_567) ;  /* 0x0000000000048947 */ /* 0x000fea0003800000 */
[----:B------:R-:W-:Y:S01]  /*12990*/  BPT.TRAP 0x1 ;  /* 0x000000040000795c */ /* 0x000fe20000300000 */
.L_x_567:
[----:B------:R-:W0:Y:S01]  /*129a0*/  S2R R3, SR_CgaCtaId ;  /* 0x0000000000037919 */ /* 0x000e220000008800 */
[----:B------:R-:W-:-:S04]  /*129b0*/  MOV R2, 0x400 ;  /* 0x0000040000027802 */ /* 0x000fc80000000f00 */
[----:B0-----:R-:W-:Y:S02]  /*129c0*/  LEA R3, R3, R2, 0x18 ;  /* 0x0000000203037211 */ /* 0x001fe400078ec0ff */
[----:B------:R-:W-:-:S03]  /*129d0*/  SHF.L.U32 R2, R0, 0x1f, RZ ;  /* 0x0000001f00027819 */ /* 0x000fc600000006ff */
[----:B------:R-:W-:-:S04]  /*129e0*/  VIADD R3, R3, 0x58 ;  /* 0x0000005803037836 */ /* 0x000fc80000000000 */
[----:B------:R-:W-:-:S04]  /*129f0*/  IMAD R5, R6, 0x8, R3 ;  /* 0x0000000806057824 */ /* 0x000fc800078e0203 */
[----:B------:R-:W0:Y:S02]  /*12a00*/  SYNCS.PHASECHK.TRANS64.TRYWAIT P0, [R5+URZ], R2 ;  /* 0x00000002050075a7 */ /* 0x000e24000800017f */
[----:B0-----:R-:W-:Y:S05]  /*12a10*/  @!P0 BRA `(.L_x_568) ;  /* 0x0000000400f48947 */ /* 0x001fea0003800000 */
.L_x_586:
[----:B------:R-:W-:-:S05]  /*12a20*/  VIADD R6, R6, 0x1 ;  /* 0x0000000106067836 */ /* 0x000fca0000000000 */
[----:B------:R-:W-:-:S04]  /*12a30*/  ISETP.NE.AND P0, PT, R6, 0xb, PT ;  /* 0x0000000b0600780c */ /* 0x000fc80003f05270 */
[----:B0-----:R-:W-:Y:S02]  /*12a40*/  SEL R5, RZ, 0x1, P0 ;  /* 0x00000001ff057807 */ /* 0x001fe40000000000 */
[----:B------:R-:W-:Y:S02]  /*12a50*/  SEL R6, R6, RZ, P0 ;  /* 0x000000ff06067207 */ /* 0x000fe40000000000 */
[----:B------:R-:W-:-:S03]  /*12a60*/  LOP3.LUT R5, R0, R5, RZ, 0x3c, !PT ;  /* 0x0000000500057212 */ /* 0x000fc600078e3cff */
[----:B------:R-:W-:Y:S01]  /*12a70*/  IMAD R7, R6, 0x8, R3 ;  /* 0x0000000806077824 */ /* 0x000fe200078e0203 */
[----:B------:R-:W-:-:S04]  /*12a80*/  SHF.L.U32 R0, R5, 0x1f, RZ ;  /* 0x0000001f05007819 */ /* 0x000fc800000006ff */
[----:B------:R-:W0:Y:S02]  /*12a90*/  SYNCS.PHASECHK.TRANS64.TRYWAIT P0, [R7+URZ], R0 ;  /* 0x00000000070075a7 */ /* 0x000e24000800017f */
[----:B0-----:R-:W-:Y:S05]  /*12aa0*/  @!P0 BRA `(.L_x_569) ;  /* 0x0000000400e48947 */ /* 0x001fea0003800000 */
.L_x_587:
[----:B0-----:R-:W-:-:S05]  /*12ab0*/  VIADD R0, R6, 0x1 ;  /* 0x0000000106007836 */ /* 0x001fca0000000000 */
[----:B------:R-:W-:-:S04]  /*12ac0*/  ISETP.NE.AND P0, PT, R0, 0xb, PT ;  /* 0x0000000b0000780c */ /* 0x000fc80003f05270 */
[----:B------:R-:W-:Y:S02]  /*12ad0*/  SEL R2, RZ, 0x1, P0 ;  /* 0x00000001ff027807 */ /* 0x000fe40000000000 */
[----:B------:R-:W-:Y:S02]  /*12ae0*/  SEL R4, R0, RZ, P0 ;  /* 0x000000ff00047207 */ /* 0x000fe40000000000 */
[----:B------:R-:W-:-:S03]  /*12af0*/  LOP3.LUT R5, R5, R2, RZ, 0x3c, !PT ;  /* 0x0000000205057212 */ /* 0x000fc600078e3cff */
[----:B------:R-:W-:Y:S01]  /*12b00*/  IMAD R7, R4, 0x8, R3 ;  /* 0x0000000804077824 */ /* 0x000fe200078e0203 */
[----:B------:R-:W-:-:S04]  /*12b10*/  SHF.L.U32 R0, R5, 0x1f, RZ ;  /* 0x0000001f05007819 */ /* 0x000fc800000006ff */
[----:B------:R-:W0:Y:S02]  /*12b20*/  SYNCS.PHASECHK.TRANS64.TRYWAIT P0, [R7+URZ], R0 ;  /* 0x00000000070075a7 */ /* 0x000e24000800017f */
[----:B0-----:R-:W-:Y:S05]  /*12b30*/  @!P0 BRA `(.L_x_570) ;  /* 0x0000000400d48947 */ /* 0x001fea0003800000 */
.L_x_588:
        /* <DEDUP_REMOVED lines=9> */
.L_x_589:
        /* <DEDUP_REMOVED lines=9> */
.L_x_590:
        /* <DEDUP_REMOVED lines=9> */
.L_x_591:
        /* <DEDUP_REMOVED lines=9> */
.L_x_592:
        /* <DEDUP_REMOVED lines=9> */
.L_x_593:
        /* <DEDUP_REMOVED lines=9> */
.L_x_594:
        /* <DEDUP_REMOVED lines=9> */
.L_x_595:
[----:B0-----:R-:W-:-:S05]  /*12f30*/  VIADD R0, R4, 0x1 ;  /* 0x0000000104007836 */ /* 0x001fca0000000000 */
[----:B------:R-:W-:-:S04]  /*12f40*/  ISETP.NE.AND P0, PT, R0, 0xb, PT ;  /* 0x0000000b0000780c */ /* 0x000fc80003f05270 */
[----:B------:R-:W-:Y:S02]  /*12f50*/  SEL R2, RZ, 0x1, P0 ;  /* 0x00000001ff027807 */ /* 0x000fe40000000000 */
[----:B------:R-:W-:Y:S02]  /*12f60*/  SEL R0, R0, RZ, P0 ;  /* 0x000000ff00007207 */ /* 0x000fe40000000000 */
[----:B------:R-:W-:-:S03]  /*12f70*/  LOP3.LUT R2, R5, R2, RZ, 0x3c, !PT ;  /* 0x0000000205027212 */ /* 0x000fc600078e3cff */
[----:B------:R-:W-:Y:S01]  /*12f80*/  IMAD R3, R0, 0x8, R3 ;  /* 0x0000000800037824 */ /* 0x000fe200078e0203 */
[----:B------:R-:W-:-:S07]  /*12f90*/  SHF.L.U32 R0, R2, 0x1f, RZ ;  /* 0x0000001f02007819 */ /* 0x000fce00000006ff */
.L_x_578:
[----:B0-----:R0:W1:Y:S02]  /*12fa0*/  SYNCS.PHASECHK.TRANS64.TRYWAIT P0, [R3+URZ], R0 ;  /* 0x00000000030075a7 */ /* 0x001064000800017f */
[----:B-1----:R-:W-:Y:S05]  /*12fb0*/  @!P0 NANOSLEEP.SYNCS 0x989680 ;  /* 0x009896800000895d */ /* 0x002fea0003900000 */
[----:B------:R-:W1:Y:S02]  /*12fc0*/  @!P0 SYNCS.PHASECHK.TRANS64 P0, [R3+URZ], R0 ;  /* 0x00000000030085a7 */ /* 0x000e64000800007f */
[----:B-1----:R-:W-:Y:S05]  /*12fd0*/  @!P0 BRA `(.L_x_578) ;  /* 0xfffffffc00f08947 */ /* 0x002fea000383ffff */
.L_x_566:
[----:B------:R-:W-:Y:S05]  /*12fe0*/  BSYNC B0 ;  /* 0x0000000000007941 */ /* 0x000fea0003800000 */
.L_x_565:
[----:B------:R-:W-:Y:S05]  /*12ff0*/  EXIT ;  /* 0x000000000000794d */ /* 0x000fea0003800000 */
.L_x_18:
[----:B-1----:R1:W2:Y:S02]  /*13000*/  SYNCS.PHASECHK.TRANS64.TRYWAIT P1, [R3+URZ], R2 ;  /* 0x00000002030075a7 */ /* 0x0022a4000802017f */
[----:B--2---:R-:W-:Y:S05]  /*13010*/  @!P1 NANOSLEEP.SYNCS 0x989680 ;  /* 0x009896800000995d */ /* 0x004fea0003900000 */
[----:B------:R-:W2:Y:S02]  /*13020*/  @!P1 SYNCS.PHASECHK.TRANS64 P1, [R3+URZ], R2 ;  /* 0x00000002030095a7 */ /* 0x000ea4000802007f */
[----:B--2---:R-:W-:Y:S05]  /*13030*/  @!P1 BRA `(.L_x_18) ;  /* 0xfffffffc00f09947 */ /* 0x004fea000383ffff */
[----:B------:R-:W-:Y:S05]  /*13040*/  BRA `(.L_x_17) ;  /* 0xfffffee000e47947 */ /* 0x000fea000383ffff */
.L_x_23:
[----:B-1----:R1:W2:Y:S02]  /*13050*/  SYNCS.PHASECHK.TRANS64.TRYWAIT P1, [R5+URZ], R6 ;  /* 0x00000006050075a7 */ /* 0x0022a4000802017f */
[----:B--2---:R-:W-:Y:S05]  /*13060*/  @!P1 NANOSLEEP.SYNCS 0x989680 ;  /* 0x009896800000995d */ /* 0x004fea0003900000 */
[----:B------:R-:W2:Y:S02]  /*13070*/  @!P1 SYNCS.PHASECHK.TRANS64 P1, [R5+URZ], R6 ;  /* 0x00000006050095a7 */ /* 0x000ea4000802007f */
[----:B--2---:R-:W-:Y:S05]  /*13080*/  @!P1 BRA `(.L_x_23) ;  /* 0xfffffffc00f09947 */ /* 0x004fea000383ffff */
[----:B------:R-:W-:Y:S05]  /*13090*/  BRA `(.L_x_22) ;  /* 0xfffffee8008c7947 */ /* 0x000fea000383ffff */
.L_x_552:
[----:B------:R-:W-:Y:S01]  /*130a0*/  BSSY B1, `(.L_x_579) ;  /* 0x0000006000017945 */ /* 0x000fe20003800000 */
[----:B------:R-:W-:-:S07]  /*130b0*/  IMAD.MOV.U32 R15, RZ, RZ, -0x1 ;  /* 0xffffffffff0f7424 */ /* 0x000fce00078e00ff */
[----:B------:R-:W-:Y:S05]  /*130c0*/  WARPSYNC.COLLECTIVE R15, `(.L_x_580) ;  /* 0x000000000f0c7348 */ /* 0x000fea0003c00000 */
[----:B------:R-:W-:Y:S02]  /*130d0*/  ELECT P6, UR62, PT ;  /* 0x00000000003e782f */ /* 0x000fe400038c0000 */
[----:B------:R-:W-:Y:S01]  /*130e0*/  MOV R14, UR62 ;  /* 0x0000003e000e7c02 */ /* 0x000fe20008000f00 */
[----:B------:R-:W-:Y:S10]  /*130f0*/  ENDCOLLECTIVE ;  /* 0x000000000000791b */ /* 0x000ff40003800000 */
.L_x_580:
[----:B------:R-:W-:Y:S05]  /*13100*/  BSYNC B1 ;  /* 0x0000000000017941 */ /* 0x000fea0003800000 */
.L_x_579:
[----:B------:R-:W-:Y:S05]  /*13110*/  BRA `(.L_x_581) ;  /* 0xffffffec00347947 */ /* 0x000fea000383ffff */
.L_x_555:
[----:B0-----:R0:W1:Y:S02]  /*13120*/  SYNCS.PHASECHK.TRANS64.TRYWAIT P1, [R13+URZ+0x58], R18 ;  /* 0x000058120d0075a7 */ /* 0x001064000802017f */
[----:B-1----:R-:W-:Y:S05]  /*13130*/  @!P1 NANOSLEEP.SYNCS 0x989680 ;  /* 0x009896800000995d */ /* 0x002fea0003900000 */
[----:B------:R-:W1:Y:S02]  /*13140*/  @!P1 SYNCS.PHASECHK.TRANS64 P1, [R13+URZ+0x58], R18 ;  /* 0x000058120d0095a7 */ /* 0x000e64000802007f */
[----:B-1----:R-:W-:Y:S05]  /*13150*/  @!P1 BRA `(.L_x_555) ;  /* 0xfffffffc00f09947 */ /* 0x002fea000383ffff */
[----:B------:R-:W-:Y:S05]  /*13160*/  BRA `(.L_x_582) ;  /* 0xffffffec00647947 */ /* 0x000fea000383ffff */
.L_x_564:
[----:B------:R-:W-:Y:S01]  /*13170*/  BSSY B0, `(.L_x_583) ;  /* 0x0000006000007945 */ /* 0x000fe20003800000 */
[----:B------:R-:W-:-:S07]  /*13180*/  IMAD.MOV.U32 R15, RZ, RZ, -0x1 ;  /* 0xffffffffff0f7424 */ /* 0x000fce00078e00ff */
[----:B------:R-:W-:Y:S05]  /*13190*/  WARPSYNC.COLLECTIVE R15, `(.L_x_584) ;  /* 0x000000000f0c7348 */ /* 0x000fea0003c00000 */
[----:B------:R-:W-:Y:S02]  /*131a0*/  ELECT P6, UR62, PT ;  /* 0x00000000003e782f */ /* 0x000fe400038c0000 */
[----:B------:R-:W-:Y:S01]  /*131b0*/  MOV R14, UR62 ;  /* 0x0000003e000e7c02 */ /* 0x000fe20008000f00 */
[----:B------:R-:W-:Y:S10]  /*131c0*/  ENDCOLLECTIVE ;  /* 0x000000000000791b */ /* 0x000ff40003800000 */
.L_x_584:
[----:B------:R-:W-:Y:S05]  /*131d0*/  BSYNC B0 ;  /* 0x0000000000007941 */ /* 0x000fea0003800000 */
.L_x_583:
[----:B------:R-:W-:Y:S05]  /*131e0*/  BRA `(.L_x_585) ;  /* 0xfffffff400d47947 */ /* 0x000fea000383ffff */
.L_x_568:
[----:B0-----:R0:W1:Y:S02]  /*131f0*/  SYNCS.PHASECHK.TRANS64.TRYWAIT P0, [R5+URZ], R2 ;  /* 0x00000002050075a7 */ /* 0x001064000800017f */
[----:B-1----:R-:W-:Y:S05]  /*13200*/  @!P0 NANOSLEEP.SYNCS 0x989680 ;  /* 0x009896800000895d */ /* 0x002fea0003900000 */
[----:B------:R-:W1:Y:S02]  /*13210*/  @!P0 SYNCS.PHASECHK.TRANS64 P0, [R5+URZ], R2 ;  /* 0x00000002050085a7 */ /* 0x000e64000800007f */
[----:B-1----:R-:W-:Y:S05]  /*13220*/  @!P0 BRA `(.L_x_568) ;  /* 0xfffffffc00f08947 */ /* 0x002fea000383ffff */
[----:B------:R-:W-:Y:S05]  /*13230*/  BRA `(.L_x_586) ;  /* 0xfffffff400f87947 */ /* 0x000fea000383ffff */
.L_x_569:
[----:B0-----:R0:W1:Y:S02]  /*13240*/  SYNCS.PHASECHK.TRANS64.TRYWAIT P0, [R7+URZ], R0 ;  /* 0x00000000070075a7 */ /* 0x001064000800017f */
[----:B-1----:R-:W-:Y:S05]  /*13250*/  @!P0 NANOSLEEP.SYNCS 0x989680 ;  /* 0x009896800000895d */ /* 0x002fea0003900000 */
[----:B------:R-:W1:Y:S02]  /*13260*/  @!P0 SYNCS.PHASECHK.TRANS64 P0, [R7+URZ], R0 ;  /* 0x00000000070085a7 */ /* 0x000e64000800007f */
[----:B-1----:R-:W-:Y:S05]  /*13270*/  @!P0 BRA `(.L_x_569) ;  /* 0xfffffffc00f08947 */ /* 0x002fea000383ffff */
[----:B------:R-:W-:Y:S05]  /*13280*/  BRA `(.L_x_587) ;  /* 0xfffffff800087947 */ /* 0x000fea000383ffff */
.L_x_570:
[----:B0-----:R0:W1:Y:S02]  /*13290*/  SYNCS.PHASECHK.TRANS64.TRYWAIT P0, [R7+URZ], R0 ;  /* 0x00000000070075a7 */ /* 0x001064000800017f */
[----:B-1----:R-:W-:Y:S05]  /*132a0*/  @!P0 NANOSLEEP.SYNCS 0x989680 ;  /* 0x009896800000895d */ /* 0x002fea0003900000 */
[----:B------:R-:W1:Y:S02]  /*132b0*/  @!P0 SYNCS.PHASECHK.TRANS64 P0, [R7+URZ], R0 ;  /* 0x00000000070085a7 */ /* 0x000e64000800007f */
[----:B-1----:R-:W-:Y:S05]  /*132c0*/  @!P0 BRA `(.L_x_570) ;  /* 0xfffffffc00f08947 */ /* 0x002fea000383ffff */
[----:B------:R-:W-:Y:S05]  /*132d0*/  BRA `(.L_x_588) ;  /* 0xfffffff800187947 */ /* 0x000fea000383ffff */
.L_x_571:
[----:B0-----:R0:W1:Y:S02]  /*132e0*/  SYNCS.PHASECHK.TRANS64.TRYWAIT P0, [R7+URZ], R0 ;  /* 0x00000000070075a7 */ /* 0x001064000800017f */
[----:B-1----:R-:W-:Y:S05]  /*132f0*/  @!P0 NANOSLEEP.SYNCS 0x989680 ;  /* 0x009896800000895d */ /* 0x002fea0003900000 */
[----:B------:R-:W1:Y:S02]  /*13300*/  @!P0 SYNCS.PHASECHK.TRANS64 P0, [R7+URZ], R0 ;  /* 0x00000000070085a7 */ /* 0x000e64000800007f */
[----:B-1----:R-:W-:Y:S05]  /*13310*/  @!P0 BRA `(.L_x_571) ;  /* 0xfffffffc00f08947 */ /* 0x002fea000383ffff */
[----:B------:R-:W-:Y:S05]  /*13320*/  BRA `(.L_x_589) ;  /* 0xfffffff800287947 */ /* 0x000fea000383ffff */
.L_x_572:
[----:B0-----:R0:W1:Y:S02]  /*13330*/  SYNCS.PHASECHK.TRANS64.TRYWAIT P0, [R7+URZ], R0 ;  /* 0x00000000070075a7 */ /* 0x001064000800017f */
[----:B-1----:R-:W-:Y:S05]  /*13340*/  @!P0 NANOSLEEP.SYNCS 0x989680 ;  /* 0x009896800000895d */ /* 0x002fea0003900000 */
[----:B------:R-:W1:Y:S02]  /*13350*/  @!P0 SYNCS.PHASECHK.TRANS64 P0, [R7+URZ], R0 ;  /* 0x00000000070085a7 */ /* 0x000e64000800007f */
[----:B-1----:R-:W-:Y:S05]  /*13360*/  @!P0 BRA `(.L_x_572) ;  /* 0xfffffffc00f08947 */ /* 0x002fea000383ffff */
[----:B------:R-:W-:Y:S05]  /*13370*/  BRA `(.L_x_590) ;  /* 0xfffffff800387947 */ /* 0x000fea000383ffff */
.L_x_573:
[----:B0-----:R0:W1:Y:S02]  /*13380*/  SYNCS.PHASECHK.TRANS64.TRYWAIT P0, [R7+URZ], R0 ;  /* 0x00000000070075a7 */ /* 0x001064000800017f */
[----:B-1----:R-:W-:Y:S05]  /*13390*/  @!P0 NANOSLEEP.SYNCS 0x989680 ;  /* 0x009896800000895d */ /* 0x002fea0003900000 */
[----:B------:R-:W1:Y:S02]  /*133a0*/  @!P0 SYNCS.PHASECHK.TRANS64 P0, [R7+URZ], R0 ;  /* 0x00000000070085a7 */ /* 0x000e64000800007f */
[----:B-1----:R-:W-:Y:S05]  /*133b0*/  @!P0 BRA `(.L_x_573) ;  /* 0xfffffffc00f08947 */ /* 0x002fea000383ffff */
[----:B------:R-:W-:Y:S05]  /*133c0*/  BRA `(.L_x_591) ;  /* 0xfffffff800487947 */ /* 0x000fea000383ffff */
.L_x_574:
[----:B0-----:R0:W1:Y:S02]  /*133d0*/  SYNCS.PHASECHK.TRANS64.TRYWAIT P0, [R7+URZ], R0 ;  /* 0x00000000070075a7 */ /* 0x001064000800017f */
[----:B-1----:R-:W-:Y:S05]  /*133e0*/  @!P0 NANOSLEEP.SYNCS 0x989680 ;  /* 0x009896800000895d */ /* 0x002fea0003900000 */
[----:B------:R-:W1:Y:S02]  /*133f0*/  @!P0 SYNCS.PHASECHK.TRANS64 P0, [R7+URZ], R0 ;  /* 0x00000000070085a7 */ /* 0x000e64000800007f */
[----:B-1----:R-:W-:Y:S05]  /*13400*/  @!P0 BRA `(.L_x_574) ;  /* 0xfffffffc00f08947 */ /* 0x002fea000383ffff */
[----:B------:R-:W-:Y:S05]  /*13410*/  BRA `(.L_x_592) ;  /* 0xfffffff800587947 */ /* 0x000fea000383ffff */
.L_x_575:
[----:B0-----:R0:W1:Y:S02]  /*13420*/  SYNCS.PHASECHK.TRANS64.TRYWAIT P0, [R7+URZ], R0 ;  /* 0x00000000070075a7 */ /* 0x001064000800017f */
[----:B-1----:R-:W-:Y:S05]  /*13430*/  @!P0 NANOSLEEP.SYNCS 0x989680 ;  /* 0x009896800000895d */ /* 0x002fea0003900000 */
[----:B------:R-:W1:Y:S02]  /*13440*/  @!P0 SYNCS.PHASECHK.TRANS64 P0, [R7+URZ], R0 ;  /* 0x00000000070085a7 */ /* 0x000e64000800007f */
[----:B-1----:R-:W-:Y:S05]  /*13450*/  @!P0 BRA `(.L_x_575) ;  /* 0xfffffffc00f08947 */ /* 0x002fea000383ffff */
[----:B------:R-:W-:Y:S05]  /*13460*/  BRA `(.L_x_593) ;  /* 0xfffffff800687947 */ /* 0x000fea000383ffff */
.L_x_576:
[----:B0-----:R0:W1:Y:S02]  /*13470*/  SYNCS.PHASECHK.TRANS64.TRYWAIT P0, [R7+URZ], R0 ;  /* 0x00000000070075a7 */ /* 0x001064000800017f */
[----:B-1----:R-:W-:Y:S05]  /*13480*/  @!P0 NANOSLEEP.SYNCS 0x989680 ;  /* 0x009896800000895d */ /* 0x002fea0003900000 */
[----:B------:R-:W1:Y:S02]  /*13490*/  @!P0 SYNCS.PHASECHK.TRANS64 P0, [R7+URZ], R0 ;  /* 0x00000000070085a7 */ /* 0x000e64000800007f */
[----:B-1----:R-:W-:Y:S05]  /*134a0*/  @!P0 BRA `(.L_x_576) ;  /* 0xfffffffc00f08947 */ /* 0x002fea000383ffff */
[----:B------:R-:W-:Y:S05]  /*134b0*/  BRA `(.L_x_594) ;  /* 0xfffffff800787947 */ /* 0x000fea000383ffff */
.L_x_577:
[----:B0-----:R0:W1:Y:S02]  /*134c0*/  SYNCS.PHASECHK.TRANS64.TRYWAIT P0, [R7+URZ], R0 ;  /* 0x00000000070075a7 */ /* 0x001064000800017f */
[----:B-1----:R-:W-:Y:S05]  /*134d0*/  @!P0 NANOSLEEP.SYNCS 0x989680 ;  /* 0x009896800000895d */ /* 0x002fea0003900000 */
[----:B------:R-:W1:Y:S02]  /*134e0*/  @!P0 SYNCS.PHASECHK.TRANS64 P0, [R7+URZ], R0 ;  /* 0x00000000070085a7 */ /* 0x000e64000800007f */
[----:B-1----:R-:W-:Y:S05]  /*134f0*/  @!P0 BRA `(.L_x_577) ;  /* 0xfffffffc00f08947 */ /* 0x002fea000383ffff */
[----:B------:R-:W-:Y:S05]  /*13500*/  BRA `(.L_x_595) ;  /* 0xfffffff800887947 */ /* 0x000fea000383ffff */
.L_x_596:
[----:B------:R-:W-:-:S00]  /*13510*/  BRA `(.L_x_596) ;  /* 0xfffffffc00fc7947 */ /* 0x000fc0000383ffff */
[----:B------:R-:W-:-:S00]  /*13520*/  NOP ;  /* 0x0000000000007918 */ /* 0x000fc00000000000 */
        /* <DEDUP_REMOVED lines=13> */
.L_x_597:


//--------------------- .nv.global.init           --------------------------
	.section	.nv.global.init,"aw",@progbits
.nv.global.init:
	.type		$str$22,@object
	.size		$str$22,($str$23 - $str$22)
$str$22:
        /*0000*/ 	.byte	0x6b, 0x5f, 0x74, 0x69, 0x6c, 0x65, 0x5f, 0x63, 0x6f, 0x75, 0x6e, 0x74, 0x20, 0x3e, 0x3d, 0x20
        /*0010*/ 	.byte	0x31, 0x00
	.type		$str$23,@object
	.size		$str$23,(__unnamed_1 - $str$23)
$str$23:
        /*0012*/ 	.byte	0x2f, 0x74, 0x6d, 0x70, 0x2f, 0x63, 0x75, 0x74, 0x6c, 0x61, 0x73, 0x73, 0x5f, 0x73, 0x77, 0x65
        /*0022*/ 	.byte	0x65, 0x70, 0x5f, 0x73, 0x72, 0x63, 0x2f, 0x69, 0x6e, 0x63, 0x6c, 0x75, 0x64, 0x65, 0x2f, 0x63
        /*0032*/ 	.byte	0x75, 0x74, 0x6c, 0x61, 0x73, 0x73, 0x2f, 0x67, 0x65, 0x6d, 0x6d, 0x2f, 0x63, 0x6f, 0x6c, 0x6c
        /*0042*/ 	.byte	0x65, 0x63, 0x74, 0x69, 0x76, 0x65, 0x2f, 0x73, 0x6d, 0x39, 0x30, 0x5f, 0x6d, 0x6d, 0x61, 0x5f
        /*0052*/ 	.byte	0x74, 0x6d, 0x61, 0x5f, 0x67, 0x6d, 0x6d, 0x61, 0x5f, 0x73, 0x73, 0x5f, 0x77, 0x61, 0x72, 0x70
        /*0062*/ 	.byte	0x73, 0x70, 0x65, 0x63, 0x69, 0x61, 0x6c, 0x69, 0x7a, 0x65, 0x64, 0x2e, 0x68, 0x70, 0x70, 0x00
	.type		__unnamed_1,@object
	.size		__unnamed_1,(.L_0 - __unnamed_1)
__unnamed_1:
        /* <DEDUP_REMOVED lines=173> */
        /*0b42*/ 	.byte	0x79, 0x5d, 0x00
.L_0:


//--------------------- .nv.shared._ZN7cutlass13device_kernelINS_4gemm6kernel13GemmUniversalIN4cute5tupleIJiiiiEEENS1_10collective13CollectiveMmaINS1_34MainloopSm90TmaGmmaWarpSpecializedILi11ENS5_IJNS4_1CILi1EEESB_SB_EEENS1_35KernelTmaWarpSpecializedCooperativeEEENS5_IJNSA_ILi128EEENSA_ILi512EEENSA_ILi32EEEEEEaNS5_IJlSB_lEEEaSJ_NS4_8TiledMMAINS4_8MMA_AtomIJNS4_4SM904GMMA27MMA_64x256x32_S32S8S8_SS_TNEEEENS4_6LayoutINS5_IJNSA_ILi2EEESB_SB_EEENS5_IJSB_NSA_ILi0EEEST_EEEEENS5_IJNS4_10UnderscoreESW_SW_EEEEENS4_13SM90_TMA_LOADENS4_14ComposedLayoutINS4_7SwizzleILi1ELi4ELi3EEENS4_18smem_ptr_flag_bitsILi8EEENSQ_INS5_IJNSA_ILi8EEESH_EEENS5_IJSH_SB_EEEEEEEvNS4_8identityESZ_S19_vS1A_EENS_8epilogue10collective6detail29Sm90TmaWarpSpecializedAdapterINS1D_15DefaultEpilogueIaSJ_SJ_NS1C_6thread17LinearCombinationIaLi1EiiLNS1H_9ScaleType4KindE0ELNS_15FloatRoundStyleE2EaEENS1_15EpilogueDefaultEEEEEvvEEEEvNT_6ParamsE --------------------------
	.section	.nv.shared._ZN7cutlass13device_kernelINS_4gemm6kernel13GemmUniversalIN4cute5tupleIJiiiiEEENS1_10collective13CollectiveMmaINS1_34MainloopSm90TmaGmmaWarpSpecializedILi11ENS5_IJNS4_1CILi1EEESB_SB_EEENS1_35KernelTmaWarpSpecializedCooperativeEEENS5_IJNSA_ILi128EEENSA_ILi512EEENSA_ILi32EEEEEEaNS5_IJlSB_lEEEaSJ_NS4_8TiledMMAINS4_8MMA_AtomIJNS4_4SM904GMMA27MMA_64x256x32_S32S8S8_SS_TNEEEENS4_6LayoutINS5_IJNSA_ILi2EEESB_SB_EEENS5_IJSB_NSA_ILi0EEEST_EEEEENS5_IJNS4_10UnderscoreESW_SW_EEEEENS4_13SM90_TMA_LOADENS4_14ComposedLayoutINS4_7SwizzleILi1ELi4ELi3EEENS4_18smem_ptr_flag_bitsILi8EEENSQ_INS5_IJNSA_ILi8EEESH_EEENS5_IJSH_SB_EEEEEEEvNS4_8identityESZ_S19_vS1A_EENS_8epilogue10collective6detail29Sm90TmaWarpSpecializedAdapterINS1D_15DefaultEpilogueIaSJ_SJ_NS1C_6thread17LinearCombinationIaLi1EiiLNS1H_9ScaleType4KindE0ELNS_15FloatRoundStyleE2EaEENS1_15EpilogueDefaultEEEEEvvEEEEvNT_6ParamsE,"aw",@nobits
	.sectionflags	@""
	.align	16
	.zero		1024


//--------------------- .nv.shared.reserved.0     --------------------------
	.section	.nv.shared.reserved.0,"aw",@nobits
	.weak		__nv_reservedSMEM_offset_0_alias
	.size		__nv_reservedSMEM_offset_0_alias, 0, 0
	.other		__nv_reservedSMEM_offset_0_alias,@"STO_CUDA_RESERVED_SHARED STV_DEFAULT"
__nv_reservedSMEM_offset_0_alias:
	.zero		0


//--------------------- .nv.global                --------------------------
	.section	.nv.global,"aw",@nobits
.nv.global:
	.type		_ZN40_INTERNAL_fb8acc59_4_k_cu_e2189539_105224cute1_E,@object
	.size		_ZN40_INTERNAL_fb8acc59_4_k_cu_e2189539_105224cute1_E,(_ZN40_INTERNAL_fb8acc59_4_k_cu_e2189539_105224cuda3std3__45__cpo6cbeginE - _ZN40_INTERNAL_fb8acc59_4_k_cu_e2189539_105224cute1_E)
_ZN40_INTERNAL_fb8acc59_4_k_cu_e2189539_105224cute1_E:
	.zero		1
	.type		_ZN40_INTERNAL_fb8acc59_4_k_cu_e2189539_105224cuda3std3__45__cpo6cbeginE,@object
	.size		_ZN40_INTERNAL_fb8acc59_4_k_cu_e2189539_105224cuda3std3__45__cpo6cbeginE,(_ZN40_INTERNAL_fb8acc59_4_k_cu_e2189539_105224cuda3std3__48in_placeE - _ZN40_INTERNAL_fb8acc59_4_k_cu_e2189539_105224cuda3std3__45__cpo6cbeginE)
_ZN40_INTERNAL_fb8acc59_4_k_cu_e2189539_105224cuda3std3__45__cpo6cbeginE:
	.zero		1
	.type		_ZN40_INTERNAL_fb8acc59_4_k_cu_e2189539_105224cuda3std3__48in_placeE,@object
	.size		_ZN40_INTERNAL_fb8acc59_4_k_cu_e2189539_105224cuda3std3__48in_placeE,(_ZN40_INTERNAL_fb8acc59_4_k_cu_e2189539_105224cuda3std6ranges3__45__cpo9iter_moveE - _ZN40_INTERNAL_fb8acc59_4_k_cu_e2189539_105224cuda3std3__48in_placeE)
_ZN40_INTERNAL_fb8acc59_4_k_cu_e2189539_105224cuda3std3__48in_placeE:
	.zero		1
	.type		_ZN40_INTERNAL_fb8acc59_4_k_cu_e2189539_105224cuda3std6ranges3__45__cpo9iter_moveE,@object
	.size		_ZN40_INTERNAL_fb8acc59_4_k_cu_e2189539_105224cuda3std6ranges3__45__cpo9iter_moveE,(_ZN40_INTERNAL_fb8acc59_4_k_cu_e2189539_105224cuda3std3__45__cpo5beginE - _ZN40_INTERNAL_fb8acc59_4_k_cu_e2189539_105224cuda3std6ranges3__45__cpo9iter_moveE)
_ZN40_INTERNAL_fb8acc59_4_k_cu_e2189539_105224cuda3std6ranges3__45__cpo9iter_moveE:
	.zero		1
	.type		_ZN40_INTERNAL_fb8acc59_4_k_cu_e2189539_105224cuda3std3__45__cpo5beginE,@object
	.size		_ZN40_INTERNAL_fb8acc59_4_k_cu_e2189539_105224cuda3std3__45__cpo5beginE,(_ZN40_INTERNAL_fb8acc59_4_k_cu_e2189539_105224cuda3std3__442_GLOBAL__N__fb8acc59_4_k_cu_e2189539_105226ignoreE - _ZN40_INTERNAL_fb8acc59_4_k_cu_e2189539_105224cuda3std3__45__cpo5beginE)
_ZN40_INTERNAL_fb8acc59_4_k_cu_e2189539_105224cuda3std3__45__cpo5beginE:
	.zero		1
	.type		_ZN40_INTERNAL_fb8acc59_4_k_cu_e2189539_105224cuda3std3__442_GLOBAL__N__fb8acc59_4_k_cu_e2189539_105226ignoreE,@object
	.size		_ZN40_INTERNAL_fb8acc59_4_k_cu_e2189539_105224cuda3std3__442_GLOBAL__N__fb8acc59_4_k_cu_e2189539_105226ignoreE,(_ZN40_INTERNAL_fb8acc59_4_k_cu_e2189539_105224cute7productE - _ZN40_INTERNAL_fb8acc59_4_k_cu_e2189539_105224cuda3std3__442_GLOBAL__N__fb8acc59_4_k_cu_e2189539_105226ignoreE)
_ZN40_INTERNAL_fb8acc59_4_k_cu_e2189539_105224cuda3std3__442_GLOBAL__N__fb8acc59_4_k_cu_e2189539_105226ignoreE:
	.zero		1
	.type		_ZN40_INTERNAL_fb8acc59_4_k_cu_e2189539_105224cute7productE,@object
	.size		_ZN40_INTERNAL_fb8acc59_4_k_cu_e2189539_105224cute7productE,(_ZN40_INTERNAL_fb8acc59_4_k_cu_e2189539_105224cuda3std3__45__cpo3endE - _ZN40_INTERNAL_fb8acc59_4_k_cu_e2189539_105224cute7productE)
_ZN40_INTERNAL_fb8acc59_4_k_cu_e2189539_105224cute7productE:
	.zero		1
	.type		_ZN40_INTERNAL_fb8acc59_4_k_cu_e2189539_105224cuda3std3__45__cpo3endE,@object
	.size		_ZN40_INTERNAL_fb8acc59_4_k_cu_e2189539_105224cuda3std3__45__cpo3endE,(_ZN40_INTERNAL_fb8acc59_4_k_cu_e2189539_105224cuda3std3__419piecewise_constructE - _ZN40_INTERNAL_fb8acc59_4_k_cu_e2189539_105224cuda3std3__45__cpo3endE)
_ZN40_INTERNAL_fb8acc59_4_k_cu_e2189539_105224cuda3std3__45__cpo3endE:
	.zero		1
	.type		_ZN40_INTERNAL_fb8acc59_4_k_cu_e2189539_105224cuda3std3__419piecewise_constructE,@object
	.size		_ZN40_INTERNAL_fb8acc59_4_k_cu_e2189539_105224cuda3std3__419piecewise_constructE,(_ZN40_INTERNAL_fb8acc59_4_k_cu_e2189539_105224cuda3std3__45__cpo4cendE - _ZN40_INTERNAL_fb8acc59_4_k_cu_e2189539_105224cuda3std3__419piecewise_constructE)
_ZN40_INTERNAL_fb8acc59_4_k_cu_e2189539_105224cuda3std3__419piecewise_constructE:
	.zero		1
	.type		_ZN40_INTERNAL_fb8acc59_4_k_cu_e2189539_105224cuda3std3__45__cpo4cendE,@object
	.size		_ZN40_INTERNAL_fb8acc59_4_k_cu_e2189539_105224cuda3std3__45__cpo4cendE,(_ZN40_INTERNAL_fb8acc59_4_k_cu_e2189539_105224cuda3std6ranges3__45__cpo4swapE - _ZN40_INTERNAL_fb8acc59_4_k_cu_e2189539_105224cuda3std3__45__cpo4cendE)
_ZN40_INTERNAL_fb8acc59_4_k_cu_e2189539_105224cuda3std3__45__cpo4cendE:
	.zero		1
	.type		_ZN40_INTERNAL_fb8acc59_4_k_cu_e2189539_105224cuda3std6ranges3__45__cpo4swapE,@object
	.size		_ZN40_INTERNAL_fb8acc59_4_k_cu_e2189539_105224cuda3std6ranges3__45__cpo4swapE,(.L_8 - _ZN40_INTERNAL_fb8acc59_4_k_cu_e2189539_105224cuda3std6ranges3__45__cpo4swapE)
_ZN40_INTERNAL_fb8acc59_4_k_cu_e2189539_105224cuda3std6ranges3__45__cpo4swapE:
	.zero		1
.L_8:


//--------------------- .nv.constant0._ZN7cutlass13device_kernelINS_4gemm6kernel13GemmUniversalIN4cute5tupleIJiiiiEEENS1_10collective13CollectiveMmaINS1_34MainloopSm90TmaGmmaWarpSpecializedILi11ENS5_IJNS4_1CILi1EEESB_SB_EEENS1_35KernelTmaWarpSpecializedCooperativeEEENS5_IJNSA_ILi128EEENSA_ILi512EEENSA_ILi32EEEEEEaNS5_IJlSB_lEEEaSJ_NS4_8TiledMMAINS4_8MMA_AtomIJNS4_4SM904GMMA27MMA_64x256x32_S32S8S8_SS_TNEEEENS4_6LayoutINS5_IJNSA_ILi2EEESB_SB_EEENS5_IJSB_NSA_ILi0EEEST_EEEEENS5_IJNS4_10UnderscoreESW_SW_EEEEENS4_13SM90_TMA_LOADENS4_14ComposedLayoutINS4_7SwizzleILi1ELi4ELi3EEENS4_18smem_ptr_flag_bitsILi8EEENSQ_INS5_IJNSA_ILi8EEESH_EEENS5_IJSH_SB_EEEEEEEvNS4_8identityESZ_S19_vS1A_EENS_8epilogue10collective6detail29Sm90TmaWarpSpecializedAdapterINS1D_15DefaultEpilogueIaSJ_SJ_NS1C_6thread17LinearCombinationIaLi1EiiLNS1H_9ScaleType4KindE0ELNS_15FloatRoundStyleE2EaEENS1_15EpilogueDefaultEEEEEvvEEEEvNT_6ParamsE --------------------------
	.section	.nv.constant0._ZN7cutlass13device_kernelINS_4gemm6kernel13GemmUniversalIN4cute5tupleIJiiiiEEENS1_10collective13CollectiveMmaINS1_34MainloopSm90TmaGmmaWarpSpecializedILi11ENS5_IJNS4_1CILi1EEESB_SB_EEENS1_35KernelTmaWarpSpecializedCooperativeEEENS5_IJNSA_ILi128EEENSA_ILi512EEENSA_ILi32EEEEEEaNS5_IJlSB_lEEEaSJ_NS4_8TiledMMAINS4_8MMA_AtomIJNS4_4SM904GMMA27MMA_64x256x32_S32S8S8_SS_TNEEEENS4_6LayoutINS5_IJNSA_ILi2EEESB_SB_EEENS5_IJSB_NSA_ILi0EEEST_EEEEENS5_IJNS4_10UnderscoreESW_SW_EEEEENS4_13SM90_TMA_LOADENS4_14ComposedLayoutINS4_7SwizzleILi1ELi4ELi3EEENS4_18smem_ptr_flag_bitsILi8EEENSQ_INS5_IJNSA_ILi8EEESH_EEENS5_IJSH_SB_EEEEEEEvNS4_8identityESZ_S19_vS1A_EENS_8epilogue10collective6detail29Sm90TmaWarpSpecializedAdapterINS1D_15DefaultEpilogueIaSJ_SJ_NS1C_6thread17LinearCombinationIaLi1EiiLNS1H_9ScaleType4KindE0ELNS_15FloatRoundStyleE2EaEENS1_15EpilogueDefaultEEEEEvvEEEEvNT_6ParamsE,"a",@progbits
	.sectionflags	@""
	.align	4
.nv.constant0._ZN7cutlass13device_kernelINS_4gemm6kernel13GemmUniversalIN4cute5tupleIJiiiiEEENS1_10collective13CollectiveMmaINS1_34MainloopSm90TmaGmmaWarpSpecializedILi11ENS5_IJNS4_1CILi1EEESB_SB_EEENS1_35KernelTmaWarpSpecializedCooperativeEEENS5_IJNSA_ILi128EEENSA_ILi512EEENSA_ILi32EEEEEEaNS5_IJlSB_lEEEaSJ_NS4_8TiledMMAINS4_8MMA_AtomIJNS4_4SM904GMMA27MMA_64x256x32_S32S8S8_SS_TNEEEENS4_6LayoutINS5_IJNSA_ILi2EEESB_SB_EEENS5_IJSB_NSA_ILi0EEEST_EEEEENS5_IJNS4_10UnderscoreESW_SW_EEEEENS4_13SM90_TMA_LOADENS4_14ComposedLayoutINS4_7SwizzleILi1ELi4ELi3EEENS4_18smem_ptr_flag_bitsILi8EEENSQ_INS5_IJNSA_ILi8EEESH_EEENS5_IJSH_SB_EEEEEEEvNS4_8identityESZ_S19_vS1A_EENS_8epilogue10collective6detail29Sm90TmaWarpSpecializedAdapterINS1D_15DefaultEpilogueIaSJ_SJ_NS1C_6thread17LinearCombinationIaLi1EiiLNS1H_9ScaleType4KindE0ELNS_15FloatRoundStyleE2EaEENS1_15EpilogueDefaultEEEEEvvEEEEvNT_6ParamsE:
	.zero		1664


//--------------------- SYMBOLS --------------------------

	.type		.nv.reservedSmem.offset0,@object
	.size		.nv.reservedSmem.offset0,0x4
	.type		__assertfail,@function
